//
// Generated by NVIDIA NVVM Compiler
//
// Compiler Build ID: CL-36424714
// Cuda compilation tools, release 13.0, V13.0.88
// Based on NVVM 20.0.0
//

.version 9.0
.target sm_100
.address_size 64

	// .globl	_Z18matrix_fill_kernelPff5Shape
.extern .func __assertfail
(
	.param .b64 __assertfail_param_0,
	.param .b64 __assertfail_param_1,
	.param .b32 __assertfail_param_2,
	.param .b64 __assertfail_param_3,
	.param .b64 __assertfail_param_4
)
;
.global .align 4 .b8 precalc_xorwow_matrix[102400];
.global .align 4 .b8 precalc_xorwow_offset_matrix[102400];
.global .align 4 .b8 mrg32k3aM1[2304];
.global .align 4 .b8 mrg32k3aM2[2304];
.global .align 4 .b8 mrg32k3aM1SubSeq[2016];
.global .align 4 .b8 mrg32k3aM2SubSeq[2016];
.global .align 4 .b8 mrg32k3aM1Seq[2304];
.global .align 4 .b8 mrg32k3aM2Seq[2304];
.const .align 8 .b8 __cr_lgamma_table[72];
.global .align 1 .b8 __unnamed_1[47] = {118, 111, 105, 100, 32, 109, 97, 116, 114, 105, 120, 95, 102, 105, 108, 108, 95, 107, 101, 114, 110, 101, 108, 40, 102, 108, 111, 97, 116, 32, 42, 44, 32, 102, 108, 111, 97, 116, 44, 32, 83, 104, 97, 112, 101, 41};
.global .align 1 .b8 __unnamed_2[53] = {118, 111, 105, 100, 32, 109, 97, 116, 114, 105, 120, 95, 97, 100, 100, 95, 102, 114, 111, 109, 95, 107, 101, 114, 110, 101, 108, 40, 102, 108, 111, 97, 116, 32, 42, 44, 32, 102, 108, 111, 97, 116, 32, 42, 44, 32, 83, 104, 97, 112, 101, 41};
.global .align 1 .b8 __unnamed_3[76] = {118, 111, 105, 100, 32, 109, 97, 116, 114, 105, 120, 95, 109, 117, 108, 95, 102, 114, 111, 109, 95, 107, 101, 114, 110, 101, 108, 40, 102, 108, 111, 97, 116, 32, 42, 44, 32, 102, 108, 111, 97, 116, 32, 42, 44, 32, 102, 108, 111, 97, 116, 32, 42, 44, 32, 83, 104, 97, 112, 101, 44, 32, 83, 104, 97, 112, 101, 44, 32, 83, 104, 97, 112, 101, 41};
.global .align 1 .b8 __unnamed_4[73] = {118, 111, 105, 100, 32, 109, 97, 116, 114, 105, 120, 95, 102, 105, 108, 108, 95, 114, 97, 110, 100, 95, 107, 101, 114, 110, 101, 108, 40, 102, 108, 111, 97, 116, 32, 42, 44, 32, 83, 104, 97, 112, 101, 44, 32, 102, 108, 111, 97, 116, 44, 32, 102, 108, 111, 97, 116, 44, 32, 117, 110, 115, 105, 103, 110, 101, 100, 32, 105, 110, 116, 41};
.global .align 1 .b8 $str[36] = {116, 104, 114, 101, 97, 100, 73, 100, 120, 46, 122, 32, 61, 61, 32, 48, 32, 38, 38, 32, 98, 108, 111, 99, 107, 73, 100, 120, 46, 122, 32, 61, 61, 32, 48};
.global .align 1 .b8 $str$1[27] = {47, 116, 109, 112, 47, 115, 97, 115, 115, 95, 99, 117, 95, 56, 100, 103, 104, 103, 107, 55, 50, 47, 107, 46, 99, 117};

.visible .entry _Z18matrix_fill_kernelPff5Shape(
	.param .u64 .ptr .align 1 _Z18matrix_fill_kernelPff5Shape_param_0,
	.param .f32 _Z18matrix_fill_kernelPff5Shape_param_1,
	.param .align 8 .b8 _Z18matrix_fill_kernelPff5Shape_param_2[16]
)
{
	.reg .pred 	%p<5>;
	.reg .b32 	%r<13>;
	.reg .b32 	%f<2>;
	.reg .b64 	%rd<16>;

	ld.param.u64 	%rd5, [_Z18matrix_fill_kernelPff5Shape_param_0];
	ld.param.u64 	%rd1, [_Z18matrix_fill_kernelPff5Shape_param_2];
	ld.param.u64 	%rd2, [_Z18matrix_fill_kernelPff5Shape_param_2+8];
	ld.param.f32 	%f1, [_Z18matrix_fill_kernelPff5Shape_param_1];
	mov.u32 	%r1, %tid.z;
	mov.u32 	%r2, %ctaid.z;
	or.b32  	%r3, %r1, %r2;
	setp.eq.s32 	%p1, %r3, 0;
	@%p1 bra 	$L__BB0_2;
	mov.u64 	%rd6, $str;
	cvta.global.u64 	%rd7, %rd6;
	mov.u64 	%rd8, $str$1;
	cvta.global.u64 	%rd9, %rd8;
	mov.u64 	%rd10, __unnamed_1;
	cvta.global.u64 	%rd11, %rd10;
	{ // callseq 0, 0
	.param .b64 param0;
	st.param.b64 	[param0], %rd7;
	.param .b64 param1;
	st.param.b64 	[param1], %rd9;
	.param .b32 param2;
	st.param.b32 	[param2], 31;
	.param .b64 param3;
	st.param.b64 	[param3], %rd11;
	.param .b64 param4;
	st.param.b64 	[param4], 1;
	call.uni 
	__assertfail, 
	(
	param0, 
	param1, 
	param2, 
	param3, 
	param4
	);
	} // callseq 0
$L__BB0_2:
	mov.u32 	%r4, %ctaid.x;
	mov.u32 	%r5, %ntid.x;
	mov.u32 	%r6, %tid.x;
	mad.lo.s32 	%r7, %r4, %r5, %r6;
	cvt.u64.u32 	%rd3, %r7;
	mov.u32 	%r8, %ctaid.y;
	mov.u32 	%r9, %ntid.y;
	mov.u32 	%r10, %tid.y;
	mad.lo.s32 	%r11, %r8, %r9, %r10;
	cvt.u64.u32 	%rd4, %r11;
	setp.le.u64 	%p2, %rd1, %rd3;
	setp.le.u64 	%p3, %rd2, %rd4;
	or.pred  	%p4, %p2, %p3;
	@%p4 bra 	$L__BB0_4;
	mad.lo.s64 	%rd12, %rd2, %rd3, %rd4;
	cvta.to.global.u64 	%rd13, %rd5;
	shl.b64 	%rd14, %rd12, 2;
	add.s64 	%rd15, %rd13, %rd14;
	st.global.f32 	[%rd15], %f1;
$L__BB0_4:
	ret;

}
	// .globl	_Z22matrix_add_from_kernelPfS_5Shape
.visible .entry _Z22matrix_add_from_kernelPfS_5Shape(
	.param .u64 .ptr .align 1 _Z22matrix_add_from_kernelPfS_5Shape_param_0,
	.param .u64 .ptr .align 1 _Z22matrix_add_from_kernelPfS_5Shape_param_1,
	.param .align 8 .b8 _Z22matrix_add_from_kernelPfS_5Shape_param_2[16]
)
{
	.reg .pred 	%p<5>;
	.reg .b32 	%r<13>;
	.reg .b32 	%f<4>;
	.reg .b64 	%rd<19>;

	ld.param.u64 	%rd5, [_Z22matrix_add_from_kernelPfS_5Shape_param_0];
	ld.param.u64 	%rd1, [_Z22matrix_add_from_kernelPfS_5Shape_param_2];
	ld.param.u64 	%rd2, [_Z22matrix_add_from_kernelPfS_5Shape_param_2+8];
	ld.param.u64 	%rd6, [_Z22matrix_add_from_kernelPfS_5Shape_param_1];
	mov.u32 	%r1, %tid.z;
	mov.u32 	%r2, %ctaid.z;
	or.b32  	%r3, %r1, %r2;
	setp.eq.s32 	%p1, %r3, 0;
	@%p1 bra 	$L__BB1_2;
	mov.u64 	%rd7, $str;
	cvta.global.u64 	%rd8, %rd7;
	mov.u64 	%rd9, $str$1;
	cvta.global.u64 	%rd10, %rd9;
	mov.u64 	%rd11, __unnamed_2;
	cvta.global.u64 	%rd12, %rd11;
	{ // callseq 1, 0
	.param .b64 param0;
	st.param.b64 	[param0], %rd8;
	.param .b64 param1;
	st.param.b64 	[param1], %rd10;
	.param .b32 param2;
	st.param.b32 	[param2], 39;
	.param .b64 param3;
	st.param.b64 	[param3], %rd12;
	.param .b64 param4;
	st.param.b64 	[param4], 1;
	call.uni 
	__assertfail, 
	(
	param0, 
	param1, 
	param2, 
	param3, 
	param4
	);
	} // callseq 1
$L__BB1_2:
	mov.u32 	%r4, %ctaid.x;
	mov.u32 	%r5, %ntid.x;
	mov.u32 	%r6, %tid.x;
	mad.lo.s32 	%r7, %r4, %r5, %r6;
	cvt.u64.u32 	%rd3, %r7;
	mov.u32 	%r8, %ctaid.y;
	mov.u32 	%r9, %ntid.y;
	mov.u32 	%r10, %tid.y;
	mad.lo.s32 	%r11, %r8, %r9, %r10;
	cvt.u64.u32 	%rd4, %r11;
	setp.le.u64 	%p2, %rd1, %rd3;
	setp.le.u64 	%p3, %rd2, %rd4;
	or.pred  	%p4, %p2, %p3;
	@%p4 bra 	$L__BB1_4;
	mad.lo.s64 	%rd13, %rd2, %rd3, %rd4;
	cvta.to.global.u64 	%rd14, %rd6;
	shl.b64 	%rd15, %rd13, 2;
	add.s64 	%rd16, %rd14, %rd15;
	ld.global.f32 	%f1, [%rd16];
	cvta.to.global.u64 	%rd17, %rd5;
	add.s64 	%rd18, %rd17, %rd15;
	ld.global.f32 	%f2, [%rd18];
	add.f32 	%f3, %f1, %f2;
	st.global.f32 	[%rd18], %f3;
$L__BB1_4:
	ret;

}
	// .globl	_Z22matrix_mul_from_kernelPfS_S_5ShapeS0_S0_
.visible .entry _Z22matrix_mul_from_kernelPfS_S_5ShapeS0_S0_(
	.param .u64 .ptr .align 1 _Z22matrix_mul_from_kernelPfS_S_5ShapeS0_S0__param_0,
	.param .u64 .ptr .align 1 _Z22matrix_mul_from_kernelPfS_S_5ShapeS0_S0__param_1,
	.param .u64 .ptr .align 1 _Z22matrix_mul_from_kernelPfS_S_5ShapeS0_S0__param_2,
	.param .align 8 .b8 _Z22matrix_mul_from_kernelPfS_S_5ShapeS0_S0__param_3[16],
	.param .align 8 .b8 _Z22matrix_mul_from_kernelPfS_S_5ShapeS0_S0__param_4[16],
	.param .align 8 .b8 _Z22matrix_mul_from_kernelPfS_S_5ShapeS0_S0__param_5[16]
)
{
	.reg .pred 	%p<14>;
	.reg .b32 	%r<13>;
	.reg .b32 	%f<68>;
	.reg .b64 	%rd<85>;

	ld.param.u64 	%rd28, [_Z22matrix_mul_from_kernelPfS_S_5ShapeS0_S0__param_3+8];
	ld.param.u64 	%rd27, [_Z22matrix_mul_from_kernelPfS_S_5ShapeS0_S0__param_3];
	ld.param.u64 	%rd26, [_Z22matrix_mul_from_kernelPfS_S_5ShapeS0_S0__param_0];
	ld.param.u64 	%rd5, [_Z22matrix_mul_from_kernelPfS_S_5ShapeS0_S0__param_4+8];
	ld.param.u64 	%rd6, [_Z22matrix_mul_from_kernelPfS_S_5ShapeS0_S0__param_5+8];
	ld.param.u64 	%rd29, [_Z22matrix_mul_from_kernelPfS_S_5ShapeS0_S0__param_1];
	ld.param.u64 	%rd30, [_Z22matrix_mul_from_kernelPfS_S_5ShapeS0_S0__param_2];
	cvta.to.global.u64 	%rd1, %rd30;
	cvta.to.global.u64 	%rd2, %rd29;
	mov.u32 	%r1, %tid.z;
	mov.u32 	%r2, %ctaid.z;
	or.b32  	%r3, %r1, %r2;
	setp.eq.s32 	%p1, %r3, 0;
	@%p1 bra 	$L__BB2_2;
	mov.u64 	%rd31, $str;
	cvta.global.u64 	%rd32, %rd31;
	mov.u64 	%rd33, $str$1;
	cvta.global.u64 	%rd34, %rd33;
	mov.u64 	%rd35, __unnamed_3;
	cvta.global.u64 	%rd36, %rd35;
	{ // callseq 2, 0
	.param .b64 param0;
	st.param.b64 	[param0], %rd32;
	.param .b64 param1;
	st.param.b64 	[param1], %rd34;
	.param .b32 param2;
	st.param.b32 	[param2], 49;
	.param .b64 param3;
	st.param.b64 	[param3], %rd36;
	.param .b64 param4;
	st.param.b64 	[param4], 1;
	call.uni 
	__assertfail, 
	(
	param0, 
	param1, 
	param2, 
	param3, 
	param4
	);
	} // callseq 2
$L__BB2_2:
	mov.u32 	%r4, %ctaid.x;
	mov.u32 	%r5, %ntid.x;
	mov.u32 	%r6, %tid.x;
	mad.lo.s32 	%r7, %r4, %r5, %r6;
	cvt.u64.u32 	%rd7, %r7;
	mov.u32 	%r8, %ctaid.y;
	mov.u32 	%r9, %ntid.y;
	mov.u32 	%r10, %tid.y;
	mad.lo.s32 	%r11, %r8, %r9, %r10;
	cvt.u64.u32 	%rd8, %r11;
	setp.le.u64 	%p2, %rd27, %rd7;
	setp.le.u64 	%p3, %rd28, %rd8;
	or.pred  	%p4, %p2, %p3;
	@%p4 bra 	$L__BB2_16;
	setp.eq.s64 	%p5, %rd5, 0;
	mov.f32 	%f67, 0f00000000;
	@%p5 bra 	$L__BB2_15;
	mul.lo.s64 	%rd9, %rd5, %rd7;
	and.b64  	%rd10, %rd5, 7;
	setp.lt.u64 	%p6, %rd5, 8;
	mov.f32 	%f67, 0f00000000;
	mov.b64 	%rd83, 0;
	@%p6 bra 	$L__BB2_7;
	and.b64  	%rd83, %rd5, -8;
	shl.b64 	%rd38, %rd8, 2;
	add.s64 	%rd80, %rd1, %rd38;
	shl.b64 	%rd39, %rd9, 2;
	add.s64 	%rd40, %rd39, %rd2;
	add.s64 	%rd79, %rd40, 16;
	mov.f32 	%f67, 0f00000000;
	mov.u64 	%rd81, %rd83;
$L__BB2_6:
	.pragma "nounroll";
	ld.global.f32 	%f17, [%rd79+-16];
	ld.global.f32 	%f18, [%rd80];
	fma.rn.f32 	%f19, %f17, %f18, %f67;
	ld.global.f32 	%f20, [%rd79+-12];
	shl.b64 	%rd41, %rd6, 2;
	add.s64 	%rd42, %rd80, %rd41;
	ld.global.f32 	%f21, [%rd42];
	fma.rn.f32 	%f22, %f20, %f21, %f19;
	ld.global.f32 	%f23, [%rd79+-8];
	add.s64 	%rd43, %rd42, %rd41;
	ld.global.f32 	%f24, [%rd43];
	fma.rn.f32 	%f25, %f23, %f24, %f22;
	ld.global.f32 	%f26, [%rd79+-4];
	add.s64 	%rd44, %rd43, %rd41;
	ld.global.f32 	%f27, [%rd44];
	fma.rn.f32 	%f28, %f26, %f27, %f25;
	ld.global.f32 	%f29, [%rd79];
	add.s64 	%rd45, %rd44, %rd41;
	ld.global.f32 	%f30, [%rd45];
	fma.rn.f32 	%f31, %f29, %f30, %f28;
	ld.global.f32 	%f32, [%rd79+4];
	add.s64 	%rd46, %rd45, %rd41;
	ld.global.f32 	%f33, [%rd46];
	fma.rn.f32 	%f34, %f32, %f33, %f31;
	ld.global.f32 	%f35, [%rd79+8];
	add.s64 	%rd47, %rd46, %rd41;
	ld.global.f32 	%f36, [%rd47];
	fma.rn.f32 	%f37, %f35, %f36, %f34;
	ld.global.f32 	%f38, [%rd79+12];
	add.s64 	%rd48, %rd47, %rd41;
	ld.global.f32 	%f39, [%rd48];
	fma.rn.f32 	%f67, %f38, %f39, %f37;
	add.s64 	%rd81, %rd81, -8;
	shl.b64 	%rd49, %rd6, 5;
	add.s64 	%rd80, %rd80, %rd49;
	add.s64 	%rd79, %rd79, 32;
	setp.ne.s64 	%p7, %rd81, 0;
	@%p7 bra 	$L__BB2_6;
$L__BB2_7:
	setp.eq.s64 	%p8, %rd10, 0;
	@%p8 bra 	$L__BB2_15;
	and.b64  	%rd21, %rd5, 3;
	setp.lt.u64 	%p9, %rd10, 4;
	@%p9 bra 	$L__BB2_10;
	add.s64 	%rd50, %rd83, %rd9;
	shl.b64 	%rd51, %rd50, 2;
	add.s64 	%rd52, %rd2, %rd51;
	ld.global.f32 	%f41, [%rd52];
	mad.lo.s64 	%rd53, %rd83, %rd6, %rd8;
	shl.b64 	%rd54, %rd53, 2;
	add.s64 	%rd55, %rd1, %rd54;
	ld.global.f32 	%f42, [%rd55];
	fma.rn.f32 	%f43, %f41, %f42, %f67;
	ld.global.f32 	%f44, [%rd52+4];
	shl.b64 	%rd56, %rd6, 2;
	add.s64 	%rd57, %rd55, %rd56;
	ld.global.f32 	%f45, [%rd57];
	fma.rn.f32 	%f46, %f44, %f45, %f43;
	ld.global.f32 	%f47, [%rd52+8];
	add.s64 	%rd58, %rd57, %rd56;
	ld.global.f32 	%f48, [%rd58];
	fma.rn.f32 	%f49, %f47, %f48, %f46;
	ld.global.f32 	%f50, [%rd52+12];
	add.s64 	%rd59, %rd58, %rd56;
	ld.global.f32 	%f51, [%rd59];
	fma.rn.f32 	%f67, %f50, %f51, %f49;
	add.s64 	%rd83, %rd83, 4;
$L__BB2_10:
	setp.eq.s64 	%p10, %rd21, 0;
	@%p10 bra 	$L__BB2_15;
	setp.eq.s64 	%p11, %rd21, 1;
	@%p11 bra 	$L__BB2_13;
	add.s64 	%rd60, %rd83, %rd9;
	shl.b64 	%rd61, %rd60, 2;
	add.s64 	%rd62, %rd2, %rd61;
	ld.global.f32 	%f53, [%rd62];
	mad.lo.s64 	%rd63, %rd83, %rd6, %rd8;
	shl.b64 	%rd64, %rd63, 2;
	add.s64 	%rd65, %rd1, %rd64;
	ld.global.f32 	%f54, [%rd65];
	fma.rn.f32 	%f55, %f53, %f54, %f67;
	ld.global.f32 	%f56, [%rd62+4];
	shl.b64 	%rd66, %rd6, 2;
	add.s64 	%rd67, %rd65, %rd66;
	ld.global.f32 	%f57, [%rd67];
	fma.rn.f32 	%f67, %f56, %f57, %f55;
	add.s64 	%rd83, %rd83, 2;
$L__BB2_13:
	and.b64  	%rd68, %rd5, 1;
	setp.eq.b64 	%p12, %rd68, 1;
	not.pred 	%p13, %p12;
	@%p13 bra 	$L__BB2_15;
	add.s64 	%rd69, %rd83, %rd9;
	shl.b64 	%rd70, %rd69, 2;
	add.s64 	%rd71, %rd2, %rd70;
	ld.global.f32 	%f58, [%rd71];
	mad.lo.s64 	%rd72, %rd83, %rd6, %rd8;
	shl.b64 	%rd73, %rd72, 2;
	add.s64 	%rd74, %rd1, %rd73;
	ld.global.f32 	%f59, [%rd74];
	fma.rn.f32 	%f67, %f58, %f59, %f67;
$L__BB2_15:
	mad.lo.s64 	%rd75, %rd28, %rd7, %rd8;
	cvta.to.global.u64 	%rd76, %rd26;
	shl.b64 	%rd77, %rd75, 2;
	add.s64 	%rd78, %rd76, %rd77;
	st.global.f32 	[%rd78], %f67;
$L__BB2_16:
	ret;

}
	// .globl	_Z23matrix_fill_rand_kernelPf5Shapeffj
.visible .entry _Z23matrix_fill_rand_kernelPf5Shapeffj(
	.param .u64 .ptr .align 1 _Z23matrix_fill_rand_kernelPf5Shapeffj_param_0,
	.param .align 8 .b8 _Z23matrix_fill_rand_kernelPf5Shapeffj_param_1[16],
	.param .f32 _Z23matrix_fill_rand_kernelPf5Shapeffj_param_2,
	.param .f32 _Z23matrix_fill_rand_kernelPf5Shapeffj_param_3,
	.param .u32 _Z23matrix_fill_rand_kernelPf5Shapeffj_param_4
)
{
	.local .align 8 .b8 	__local_depot3[48];
	.reg .b64 	%SP;
	.reg .b64 	%SPL;
	.reg .pred 	%p<67>;
	.reg .b32 	%r<1202>;
	.reg .b32 	%f<7>;
	.reg .b64 	%rd<37>;

	mov.u64 	%SPL, __local_depot3;
	ld.param.u64 	%rd14, [_Z23matrix_fill_rand_kernelPf5Shapeffj_param_0];
	ld.param.u64 	%rd2, [_Z23matrix_fill_rand_kernelPf5Shapeffj_param_1];
	ld.param.u64 	%rd3, [_Z23matrix_fill_rand_kernelPf5Shapeffj_param_1+8];
	ld.param.f32 	%f1, [_Z23matrix_fill_rand_kernelPf5Shapeffj_param_2];
	ld.param.f32 	%f2, [_Z23matrix_fill_rand_kernelPf5Shapeffj_param_3];
	ld.param.u32 	%r540, [_Z23matrix_fill_rand_kernelPf5Shapeffj_param_4];
	add.u64 	%rd1, %SPL, 0;
	mov.u32 	%r541, %tid.z;
	mov.u32 	%r542, %ctaid.z;
	or.b32  	%r543, %r541, %r542;
	setp.eq.s32 	%p1, %r543, 0;
	@%p1 bra 	$L__BB3_2;
	mov.u64 	%rd16, $str;
	cvta.global.u64 	%rd17, %rd16;
	mov.u64 	%rd18, $str$1;
	cvta.global.u64 	%rd19, %rd18;
	mov.u64 	%rd20, __unnamed_4;
	cvta.global.u64 	%rd21, %rd20;
	{ // callseq 3, 0
	.param .b64 param0;
	st.param.b64 	[param0], %rd17;
	.param .b64 param1;
	st.param.b64 	[param1], %rd19;
	.param .b32 param2;
	st.param.b32 	[param2], 62;
	.param .b64 param3;
	st.param.b64 	[param3], %rd21;
	.param .b64 param4;
	st.param.b64 	[param4], 1;
	call.uni 
	__assertfail, 
	(
	param0, 
	param1, 
	param2, 
	param3, 
	param4
	);
	} // callseq 3
$L__BB3_2:
	mov.u32 	%r544, %ctaid.x;
	mov.u32 	%r545, %ntid.x;
	mov.u32 	%r546, %tid.x;
	mad.lo.s32 	%r547, %r544, %r545, %r546;
	cvt.u64.u32 	%rd4, %r547;
	mov.u32 	%r548, %ctaid.y;
	mov.u32 	%r549, %ntid.y;
	mov.u32 	%r550, %tid.y;
	mad.lo.s32 	%r551, %r548, %r549, %r550;
	cvt.u64.u32 	%rd5, %r551;
	setp.le.u64 	%p2, %rd2, %rd4;
	setp.le.u64 	%p3, %rd3, %rd5;
	or.pred  	%p4, %p2, %p3;
	@%p4 bra 	$L__BB3_119;
	mad.lo.s64 	%rd6, %rd3, %rd4, %rd5;
	xor.b32  	%r553, %r540, -1429050551;
	mul.lo.s32 	%r1, %r553, 1099087573;
	add.s32 	%r554, %r1, -638133224;
	add.s32 	%r938, %r1, 123456789;
	st.local.v2.u32 	[%rd1], {%r554, %r938};
	xor.b32  	%r555, %r1, 362436069;
	mov.b32 	%r556, -123459836;
	st.local.v2.u32 	[%rd1+8], {%r555, %r556};
	add.s32 	%r934, %r1, 5783321;
	mov.b32 	%r557, -589760388;
	st.local.v2.u32 	[%rd1+16], {%r557, %r934};
	setp.eq.s64 	%p5, %rd6, 0;
	@%p5 bra 	$L__BB3_118;
	mov.b32 	%r921, 0;
	mov.u64 	%rd36, %rd6;
$L__BB3_5:
	mov.u64 	%rd7, %rd36;
	and.b64  	%rd8, %rd7, 3;
	setp.eq.s64 	%p6, %rd8, 0;
	@%p6 bra 	$L__BB3_117;
	mul.wide.u32 	%rd22, %r921, 3200;
	mov.u64 	%rd23, precalc_xorwow_matrix;
	add.s64 	%rd9, %rd23, %rd22;
	mov.b32 	%r934, 0;
	mov.u32 	%r935, %r934;
	mov.u32 	%r936, %r934;
	mov.u32 	%r937, %r934;
	mov.u32 	%r938, %r934;
	mov.u32 	%r927, %r934;
$L__BB3_7:
	mul.wide.u32 	%rd24, %r927, 4;
	add.s64 	%rd25, %rd1, %rd24;
	ld.local.u32 	%r13, [%rd25+4];
	shl.b32 	%r14, %r927, 5;
	mov.b32 	%r933, 0;
$L__BB3_8:
	.pragma "nounroll";
	shr.u32 	%r561, %r13, %r933;
	and.b32  	%r562, %r561, 1;
	setp.eq.b32 	%p7, %r562, 1;
	not.pred 	%p8, %p7;
	add.s32 	%r563, %r14, %r933;
	mul.lo.s32 	%r564, %r563, 5;
	mul.wide.u32 	%rd26, %r564, 4;
	add.s64 	%rd10, %rd9, %rd26;
	@%p8 bra 	$L__BB3_10;
	ld.global.u32 	%r565, [%rd10];
	xor.b32  	%r938, %r938, %r565;
	ld.global.u32 	%r566, [%rd10+4];
	xor.b32  	%r937, %r937, %r566;
	ld.global.u32 	%r567, [%rd10+8];
	xor.b32  	%r936, %r936, %r567;
	ld.global.u32 	%r568, [%rd10+12];
	xor.b32  	%r935, %r935, %r568;
	ld.global.u32 	%r569, [%rd10+16];
	xor.b32  	%r934, %r934, %r569;
$L__BB3_10:
	and.b32  	%r571, %r561, 2;
	setp.eq.s32 	%p9, %r571, 0;
	@%p9 bra 	$L__BB3_12;
	ld.global.u32 	%r572, [%rd10+20];
	xor.b32  	%r938, %r938, %r572;
	ld.global.u32 	%r573, [%rd10+24];
	xor.b32  	%r937, %r937, %r573;
	ld.global.u32 	%r574, [%rd10+28];
	xor.b32  	%r936, %r936, %r574;
	ld.global.u32 	%r575, [%rd10+32];
	xor.b32  	%r935, %r935, %r575;
	ld.global.u32 	%r576, [%rd10+36];
	xor.b32  	%r934, %r934, %r576;
$L__BB3_12:
	and.b32  	%r578, %r561, 4;
	setp.eq.s32 	%p10, %r578, 0;
	@%p10 bra 	$L__BB3_14;
	ld.global.u32 	%r579, [%rd10+40];
	xor.b32  	%r938, %r938, %r579;
	ld.global.u32 	%r580, [%rd10+44];
	xor.b32  	%r937, %r937, %r580;
	ld.global.u32 	%r581, [%rd10+48];
	xor.b32  	%r936, %r936, %r581;
	ld.global.u32 	%r582, [%rd10+52];
	xor.b32  	%r935, %r935, %r582;
	ld.global.u32 	%r583, [%rd10+56];
	xor.b32  	%r934, %r934, %r583;
$L__BB3_14:
	and.b32  	%r585, %r561, 8;
	setp.eq.s32 	%p11, %r585, 0;
	@%p11 bra 	$L__BB3_16;
	ld.global.u32 	%r586, [%rd10+60];
	xor.b32  	%r938, %r938, %r586;
	ld.global.u32 	%r587, [%rd10+64];
	xor.b32  	%r937, %r937, %r587;
	ld.global.u32 	%r588, [%rd10+68];
	xor.b32  	%r936, %r936, %r588;
	ld.global.u32 	%r589, [%rd10+72];
	xor.b32  	%r935, %r935, %r589;
	ld.global.u32 	%r590, [%rd10+76];
	xor.b32  	%r934, %r934, %r590;
$L__BB3_16:
	and.b32  	%r592, %r561, 16;
	setp.eq.s32 	%p12, %r592, 0;
	@%p12 bra 	$L__BB3_18;
	ld.global.u32 	%r593, [%rd10+80];
	xor.b32  	%r938, %r938, %r593;
	ld.global.u32 	%r594, [%rd10+84];
	xor.b32  	%r937, %r937, %r594;
	ld.global.u32 	%r595, [%rd10+88];
	xor.b32  	%r936, %r936, %r595;
	ld.global.u32 	%r596, [%rd10+92];
	xor.b32  	%r935, %r935, %r596;
	ld.global.u32 	%r597, [%rd10+96];
	xor.b32  	%r934, %r934, %r597;
$L__BB3_18:
	and.b32  	%r599, %r561, 32;
	setp.eq.s32 	%p13, %r599, 0;
	@%p13 bra 	$L__BB3_20;
	ld.global.u32 	%r600, [%rd10+100];
	xor.b32  	%r938, %r938, %r600;
	ld.global.u32 	%r601, [%rd10+104];
	xor.b32  	%r937, %r937, %r601;
	ld.global.u32 	%r602, [%rd10+108];
	xor.b32  	%r936, %r936, %r602;
	ld.global.u32 	%r603, [%rd10+112];
	xor.b32  	%r935, %r935, %r603;
	ld.global.u32 	%r604, [%rd10+116];
	xor.b32  	%r934, %r934, %r604;
$L__BB3_20:
	and.b32  	%r606, %r561, 64;
	setp.eq.s32 	%p14, %r606, 0;
	@%p14 bra 	$L__BB3_22;
	ld.global.u32 	%r607, [%rd10+120];
	xor.b32  	%r938, %r938, %r607;
	ld.global.u32 	%r608, [%rd10+124];
	xor.b32  	%r937, %r937, %r608;
	ld.global.u32 	%r609, [%rd10+128];
	xor.b32  	%r936, %r936, %r609;
	ld.global.u32 	%r610, [%rd10+132];
	xor.b32  	%r935, %r935, %r610;
	ld.global.u32 	%r611, [%rd10+136];
	xor.b32  	%r934, %r934, %r611;
$L__BB3_22:
	and.b32  	%r613, %r561, 128;
	setp.eq.s32 	%p15, %r613, 0;
	@%p15 bra 	$L__BB3_24;
	ld.global.u32 	%r614, [%rd10+140];
	xor.b32  	%r938, %r938, %r614;
	ld.global.u32 	%r615, [%rd10+144];
	xor.b32  	%r937, %r937, %r615;
	ld.global.u32 	%r616, [%rd10+148];
	xor.b32  	%r936, %r936, %r616;
	ld.global.u32 	%r617, [%rd10+152];
	xor.b32  	%r935, %r935, %r617;
	ld.global.u32 	%r618, [%rd10+156];
	xor.b32  	%r934, %r934, %r618;
$L__BB3_24:
	and.b32  	%r620, %r561, 256;
	setp.eq.s32 	%p16, %r620, 0;
	@%p16 bra 	$L__BB3_26;
	ld.global.u32 	%r621, [%rd10+160];
	xor.b32  	%r938, %r938, %r621;
	ld.global.u32 	%r622, [%rd10+164];
	xor.b32  	%r937, %r937, %r622;
	ld.global.u32 	%r623, [%rd10+168];
	xor.b32  	%r936, %r936, %r623;
	ld.global.u32 	%r624, [%rd10+172];
	xor.b32  	%r935, %r935, %r624;
	ld.global.u32 	%r625, [%rd10+176];
	xor.b32  	%r934, %r934, %r625;
$L__BB3_26:
	and.b32  	%r627, %r561, 512;
	setp.eq.s32 	%p17, %r627, 0;
	@%p17 bra 	$L__BB3_28;
	ld.global.u32 	%r628, [%rd10+180];
	xor.b32  	%r938, %r938, %r628;
	ld.global.u32 	%r629, [%rd10+184];
	xor.b32  	%r937, %r937, %r629;
	ld.global.u32 	%r630, [%rd10+188];
	xor.b32  	%r936, %r936, %r630;
	ld.global.u32 	%r631, [%rd10+192];
	xor.b32  	%r935, %r935, %r631;
	ld.global.u32 	%r632, [%rd10+196];
	xor.b32  	%r934, %r934, %r632;
$L__BB3_28:
	and.b32  	%r634, %r561, 1024;
	setp.eq.s32 	%p18, %r634, 0;
	@%p18 bra 	$L__BB3_30;
	ld.global.u32 	%r635, [%rd10+200];
	xor.b32  	%r938, %r938, %r635;
	ld.global.u32 	%r636, [%rd10+204];
	xor.b32  	%r937, %r937, %r636;
	ld.global.u32 	%r637, [%rd10+208];
	xor.b32  	%r936, %r936, %r637;
	ld.global.u32 	%r638, [%rd10+212];
	xor.b32  	%r935, %r935, %r638;
	ld.global.u32 	%r639, [%rd10+216];
	xor.b32  	%r934, %r934, %r639;
$L__BB3_30:
	and.b32  	%r641, %r561, 2048;
	setp.eq.s32 	%p19, %r641, 0;
	@%p19 bra 	$L__BB3_32;
	ld.global.u32 	%r642, [%rd10+220];
	xor.b32  	%r938, %r938, %r642;
	ld.global.u32 	%r643, [%rd10+224];
	xor.b32  	%r937, %r937, %r643;
	ld.global.u32 	%r644, [%rd10+228];
	xor.b32  	%r936, %r936, %r644;
	ld.global.u32 	%r645, [%rd10+232];
	xor.b32  	%r935, %r935, %r645;
	ld.global.u32 	%r646, [%rd10+236];
	xor.b32  	%r934, %r934, %r646;
$L__BB3_32:
	and.b32  	%r648, %r561, 4096;
	setp.eq.s32 	%p20, %r648, 0;
	@%p20 bra 	$L__BB3_34;
	ld.global.u32 	%r649, [%rd10+240];
	xor.b32  	%r938, %r938, %r649;
	ld.global.u32 	%r650, [%rd10+244];
	xor.b32  	%r937, %r937, %r650;
	ld.global.u32 	%r651, [%rd10+248];
	xor.b32  	%r936, %r936, %r651;
	ld.global.u32 	%r652, [%rd10+252];
	xor.b32  	%r935, %r935, %r652;
	ld.global.u32 	%r653, [%rd10+256];
	xor.b32  	%r934, %r934, %r653;
$L__BB3_34:
	and.b32  	%r655, %r561, 8192;
	setp.eq.s32 	%p21, %r655, 0;
	@%p21 bra 	$L__BB3_36;
	ld.global.u32 	%r656, [%rd10+260];
	xor.b32  	%r938, %r938, %r656;
	ld.global.u32 	%r657, [%rd10+264];
	xor.b32  	%r937, %r937, %r657;
	ld.global.u32 	%r658, [%rd10+268];
	xor.b32  	%r936, %r936, %r658;
	ld.global.u32 	%r659, [%rd10+272];
	xor.b32  	%r935, %r935, %r659;
	ld.global.u32 	%r660, [%rd10+276];
	xor.b32  	%r934, %r934, %r660;
$L__BB3_36:
	and.b32  	%r662, %r561, 16384;
	setp.eq.s32 	%p22, %r662, 0;
	@%p22 bra 	$L__BB3_38;
	ld.global.u32 	%r663, [%rd10+280];
	xor.b32  	%r938, %r938, %r663;
	ld.global.u32 	%r664, [%rd10+284];
	xor.b32  	%r937, %r937, %r664;
	ld.global.u32 	%r665, [%rd10+288];
	xor.b32  	%r936, %r936, %r665;
	ld.global.u32 	%r666, [%rd10+292];
	xor.b32  	%r935, %r935, %r666;
	ld.global.u32 	%r667, [%rd10+296];
	xor.b32  	%r934, %r934, %r667;
$L__BB3_38:
	and.b32  	%r669, %r561, 32768;
	setp.eq.s32 	%p23, %r669, 0;
	@%p23 bra 	$L__BB3_40;
	ld.global.u32 	%r670, [%rd10+300];
	xor.b32  	%r938, %r938, %r670;
	ld.global.u32 	%r671, [%rd10+304];
	xor.b32  	%r937, %r937, %r671;
	ld.global.u32 	%r672, [%rd10+308];
	xor.b32  	%r936, %r936, %r672;
	ld.global.u32 	%r673, [%rd10+312];
	xor.b32  	%r935, %r935, %r673;
	ld.global.u32 	%r674, [%rd10+316];
	xor.b32  	%r934, %r934, %r674;
$L__BB3_40:
	add.s32 	%r933, %r933, 16;
	setp.ne.s32 	%p24, %r933, 32;
	@%p24 bra 	$L__BB3_8;
	mad.lo.s32 	%r675, %r927, -31, %r14;
	add.s32 	%r927, %r675, 1;
	setp.ne.s32 	%p25, %r927, 5;
	@%p25 bra 	$L__BB3_7;
	st.local.u32 	[%rd1+4], %r938;
	st.local.v2.u32 	[%rd1+8], {%r937, %r936};
	st.local.v2.u32 	[%rd1+16], {%r935, %r934};
	setp.eq.s64 	%p26, %rd8, 1;
	@%p26 bra 	$L__BB3_117;
	mov.b32 	%r934, 0;
	mov.u32 	%r1027, %r934;
	mov.u32 	%r1028, %r934;
	mov.u32 	%r1029, %r934;
	mov.u32 	%r938, %r934;
	mov.u32 	%r1019, %r934;
$L__BB3_44:
	mul.wide.u32 	%rd27, %r1019, 4;
	add.s64 	%rd28, %rd1, %rd27;
	ld.local.u32 	%r189, [%rd28+4];
	shl.b32 	%r190, %r1019, 5;
	mov.b32 	%r1025, 0;
$L__BB3_45:
	.pragma "nounroll";
	shr.u32 	%r678, %r189, %r1025;
	and.b32  	%r679, %r678, 1;
	setp.eq.b32 	%p27, %r679, 1;
	not.pred 	%p28, %p27;
	add.s32 	%r680, %r190, %r1025;
	mul.lo.s32 	%r681, %r680, 5;
	mul.wide.u32 	%rd29, %r681, 4;
	add.s64 	%rd11, %rd9, %rd29;
	@%p28 bra 	$L__BB3_47;
	ld.global.u32 	%r682, [%rd11];
	xor.b32  	%r938, %r938, %r682;
	ld.global.u32 	%r683, [%rd11+4];
	xor.b32  	%r1029, %r1029, %r683;
	ld.global.u32 	%r684, [%rd11+8];
	xor.b32  	%r1028, %r1028, %r684;
	ld.global.u32 	%r685, [%rd11+12];
	xor.b32  	%r1027, %r1027, %r685;
	ld.global.u32 	%r686, [%rd11+16];
	xor.b32  	%r934, %r934, %r686;
$L__BB3_47:
	and.b32  	%r688, %r678, 2;
	setp.eq.s32 	%p29, %r688, 0;
	@%p29 bra 	$L__BB3_49;
	ld.global.u32 	%r689, [%rd11+20];
	xor.b32  	%r938, %r938, %r689;
	ld.global.u32 	%r690, [%rd11+24];
	xor.b32  	%r1029, %r1029, %r690;
	ld.global.u32 	%r691, [%rd11+28];
	xor.b32  	%r1028, %r1028, %r691;
	ld.global.u32 	%r692, [%rd11+32];
	xor.b32  	%r1027, %r1027, %r692;
	ld.global.u32 	%r693, [%rd11+36];
	xor.b32  	%r934, %r934, %r693;
$L__BB3_49:
	and.b32  	%r695, %r678, 4;
	setp.eq.s32 	%p30, %r695, 0;
	@%p30 bra 	$L__BB3_51;
	ld.global.u32 	%r696, [%rd11+40];
	xor.b32  	%r938, %r938, %r696;
	ld.global.u32 	%r697, [%rd11+44];
	xor.b32  	%r1029, %r1029, %r697;
	ld.global.u32 	%r698, [%rd11+48];
	xor.b32  	%r1028, %r1028, %r698;
	ld.global.u32 	%r699, [%rd11+52];
	xor.b32  	%r1027, %r1027, %r699;
	ld.global.u32 	%r700, [%rd11+56];
	xor.b32  	%r934, %r934, %r700;
$L__BB3_51:
	and.b32  	%r702, %r678, 8;
	setp.eq.s32 	%p31, %r702, 0;
	@%p31 bra 	$L__BB3_53;
	ld.global.u32 	%r703, [%rd11+60];
	xor.b32  	%r938, %r938, %r703;
	ld.global.u32 	%r704, [%rd11+64];
	xor.b32  	%r1029, %r1029, %r704;
	ld.global.u32 	%r705, [%rd11+68];
	xor.b32  	%r1028, %r1028, %r705;
	ld.global.u32 	%r706, [%rd11+72];
	xor.b32  	%r1027, %r1027, %r706;
	ld.global.u32 	%r707, [%rd11+76];
	xor.b32  	%r934, %r934, %r707;
$L__BB3_53:
	and.b32  	%r709, %r678, 16;
	setp.eq.s32 	%p32, %r709, 0;
	@%p32 bra 	$L__BB3_55;
	ld.global.u32 	%r710, [%rd11+80];
	xor.b32  	%r938, %r938, %r710;
	ld.global.u32 	%r711, [%rd11+84];
	xor.b32  	%r1029, %r1029, %r711;
	ld.global.u32 	%r712, [%rd11+88];
	xor.b32  	%r1028, %r1028, %r712;
	ld.global.u32 	%r713, [%rd11+92];
	xor.b32  	%r1027, %r1027, %r713;
	ld.global.u32 	%r714, [%rd11+96];
	xor.b32  	%r934, %r934, %r714;
$L__BB3_55:
	and.b32  	%r716, %r678, 32;
	setp.eq.s32 	%p33, %r716, 0;
	@%p33 bra 	$L__BB3_57;
	ld.global.u32 	%r717, [%rd11+100];
	xor.b32  	%r938, %r938, %r717;
	ld.global.u32 	%r718, [%rd11+104];
	xor.b32  	%r1029, %r1029, %r718;
	ld.global.u32 	%r719, [%rd11+108];
	xor.b32  	%r1028, %r1028, %r719;
	ld.global.u32 	%r720, [%rd11+112];
	xor.b32  	%r1027, %r1027, %r720;
	ld.global.u32 	%r721, [%rd11+116];
	xor.b32  	%r934, %r934, %r721;
$L__BB3_57:
	and.b32  	%r723, %r678, 64;
	setp.eq.s32 	%p34, %r723, 0;
	@%p34 bra 	$L__BB3_59;
	ld.global.u32 	%r724, [%rd11+120];
	xor.b32  	%r938, %r938, %r724;
	ld.global.u32 	%r725, [%rd11+124];
	xor.b32  	%r1029, %r1029, %r725;
	ld.global.u32 	%r726, [%rd11+128];
	xor.b32  	%r1028, %r1028, %r726;
	ld.global.u32 	%r727, [%rd11+132];
	xor.b32  	%r1027, %r1027, %r727;
	ld.global.u32 	%r728, [%rd11+136];
	xor.b32  	%r934, %r934, %r728;
$L__BB3_59:
	and.b32  	%r730, %r678, 128;
	setp.eq.s32 	%p35, %r730, 0;
	@%p35 bra 	$L__BB3_61;
	ld.global.u32 	%r731, [%rd11+140];
	xor.b32  	%r938, %r938, %r731;
	ld.global.u32 	%r732, [%rd11+144];
	xor.b32  	%r1029, %r1029, %r732;
	ld.global.u32 	%r733, [%rd11+148];
	xor.b32  	%r1028, %r1028, %r733;
	ld.global.u32 	%r734, [%rd11+152];
	xor.b32  	%r1027, %r1027, %r734;
	ld.global.u32 	%r735, [%rd11+156];
	xor.b32  	%r934, %r934, %r735;
$L__BB3_61:
	and.b32  	%r737, %r678, 256;
	setp.eq.s32 	%p36, %r737, 0;
	@%p36 bra 	$L__BB3_63;
	ld.global.u32 	%r738, [%rd11+160];
	xor.b32  	%r938, %r938, %r738;
	ld.global.u32 	%r739, [%rd11+164];
	xor.b32  	%r1029, %r1029, %r739;
	ld.global.u32 	%r740, [%rd11+168];
	xor.b32  	%r1028, %r1028, %r740;
	ld.global.u32 	%r741, [%rd11+172];
	xor.b32  	%r1027, %r1027, %r741;
	ld.global.u32 	%r742, [%rd11+176];
	xor.b32  	%r934, %r934, %r742;
$L__BB3_63:
	and.b32  	%r744, %r678, 512;
	setp.eq.s32 	%p37, %r744, 0;
	@%p37 bra 	$L__BB3_65;
	ld.global.u32 	%r745, [%rd11+180];
	xor.b32  	%r938, %r938, %r745;
	ld.global.u32 	%r746, [%rd11+184];
	xor.b32  	%r1029, %r1029, %r746;
	ld.global.u32 	%r747, [%rd11+188];
	xor.b32  	%r1028, %r1028, %r747;
	ld.global.u32 	%r748, [%rd11+192];
	xor.b32  	%r1027, %r1027, %r748;
	ld.global.u32 	%r749, [%rd11+196];
	xor.b32  	%r934, %r934, %r749;
$L__BB3_65:
	and.b32  	%r751, %r678, 1024;
	setp.eq.s32 	%p38, %r751, 0;
	@%p38 bra 	$L__BB3_67;
	ld.global.u32 	%r752, [%rd11+200];
	xor.b32  	%r938, %r938, %r752;
	ld.global.u32 	%r753, [%rd11+204];
	xor.b32  	%r1029, %r1029, %r753;
	ld.global.u32 	%r754, [%rd11+208];
	xor.b32  	%r1028, %r1028, %r754;
	ld.global.u32 	%r755, [%rd11+212];
	xor.b32  	%r1027, %r1027, %r755;
	ld.global.u32 	%r756, [%rd11+216];
	xor.b32  	%r934, %r934, %r756;
$L__BB3_67:
	and.b32  	%r758, %r678, 2048;
	setp.eq.s32 	%p39, %r758, 0;
	@%p39 bra 	$L__BB3_69;
	ld.global.u32 	%r759, [%rd11+220];
	xor.b32  	%r938, %r938, %r759;
	ld.global.u32 	%r760, [%rd11+224];
	xor.b32  	%r1029, %r1029, %r760;
	ld.global.u32 	%r761, [%rd11+228];
	xor.b32  	%r1028, %r1028, %r761;
	ld.global.u32 	%r762, [%rd11+232];
	xor.b32  	%r1027, %r1027, %r762;
	ld.global.u32 	%r763, [%rd11+236];
	xor.b32  	%r934, %r934, %r763;
$L__BB3_69:
	and.b32  	%r765, %r678, 4096;
	setp.eq.s32 	%p40, %r765, 0;
	@%p40 bra 	$L__BB3_71;
	ld.global.u32 	%r766, [%rd11+240];
	xor.b32  	%r938, %r938, %r766;
	ld.global.u32 	%r767, [%rd11+244];
	xor.b32  	%r1029, %r1029, %r767;
	ld.global.u32 	%r768, [%rd11+248];
	xor.b32  	%r1028, %r1028, %r768;
	ld.global.u32 	%r769, [%rd11+252];
	xor.b32  	%r1027, %r1027, %r769;
	ld.global.u32 	%r770, [%rd11+256];
	xor.b32  	%r934, %r934, %r770;
$L__BB3_71:
	and.b32  	%r772, %r678, 8192;
	setp.eq.s32 	%p41, %r772, 0;
	@%p41 bra 	$L__BB3_73;
	ld.global.u32 	%r773, [%rd11+260];
	xor.b32  	%r938, %r938, %r773;
	ld.global.u32 	%r774, [%rd11+264];
	xor.b32  	%r1029, %r1029, %r774;
	ld.global.u32 	%r775, [%rd11+268];
	xor.b32  	%r1028, %r1028, %r775;
	ld.global.u32 	%r776, [%rd11+272];
	xor.b32  	%r1027, %r1027, %r776;
	ld.global.u32 	%r777, [%rd11+276];
	xor.b32  	%r934, %r934, %r777;
$L__BB3_73:
	and.b32  	%r779, %r678, 16384;
	setp.eq.s32 	%p42, %r779, 0;
	@%p42 bra 	$L__BB3_75;
	ld.global.u32 	%r780, [%rd11+280];
	xor.b32  	%r938, %r938, %r780;
	ld.global.u32 	%r781, [%rd11+284];
	xor.b32  	%r1029, %r1029, %r781;
	ld.global.u32 	%r782, [%rd11+288];
	xor.b32  	%r1028, %r1028, %r782;
	ld.global.u32 	%r783, [%rd11+292];
	xor.b32  	%r1027, %r1027, %r783;
	ld.global.u32 	%r784, [%rd11+296];
	xor.b32  	%r934, %r934, %r784;
$L__BB3_75:
	and.b32  	%r786, %r678, 32768;
	setp.eq.s32 	%p43, %r786, 0;
	@%p43 bra 	$L__BB3_77;
	ld.global.u32 	%r787, [%rd11+300];
	xor.b32  	%r938, %r938, %r787;
	ld.global.u32 	%r788, [%rd11+304];
	xor.b32  	%r1029, %r1029, %r788;
	ld.global.u32 	%r789, [%rd11+308];
	xor.b32  	%r1028, %r1028, %r789;
	ld.global.u32 	%r790, [%rd11+312];
	xor.b32  	%r1027, %r1027, %r790;
	ld.global.u32 	%r791, [%rd11+316];
	xor.b32  	%r934, %r934, %r791;
$L__BB3_77:
	add.s32 	%r1025, %r1025, 16;
	setp.ne.s32 	%p44, %r1025, 32;
	@%p44 bra 	$L__BB3_45;
	mad.lo.s32 	%r792, %r1019, -31, %r190;
	add.s32 	%r1019, %r792, 1;
	setp.ne.s32 	%p45, %r1019, 5;
	@%p45 bra 	$L__BB3_44;
	st.local.u32 	[%rd1+4], %r938;
	st.local.v2.u32 	[%rd1+8], {%r1029, %r1028};
	st.local.v2.u32 	[%rd1+16], {%r1027, %r934};
	setp.ne.s64 	%p46, %rd8, 3;
	@%p46 bra 	$L__BB3_117;
	mov.b32 	%r934, 0;
	mov.u32 	%r1119, %r934;
	mov.u32 	%r1120, %r934;
	mov.u32 	%r1121, %r934;
	mov.u32 	%r938, %r934;
	mov.u32 	%r1111, %r934;
$L__BB3_81:
	mul.wide.u32 	%rd30, %r1111, 4;
	add.s64 	%rd31, %rd1, %rd30;
	ld.local.u32 	%r365, [%rd31+4];
	shl.b32 	%r366, %r1111, 5;
	mov.b32 	%r1117, 0;
$L__BB3_82:
	.pragma "nounroll";
	shr.u32 	%r795, %r365, %r1117;
	and.b32  	%r796, %r795, 1;
	setp.eq.b32 	%p47, %r796, 1;
	not.pred 	%p48, %p47;
	add.s32 	%r797, %r366, %r1117;
	mul.lo.s32 	%r798, %r797, 5;
	mul.wide.u32 	%rd32, %r798, 4;
	add.s64 	%rd12, %rd9, %rd32;
	@%p48 bra 	$L__BB3_84;
	ld.global.u32 	%r799, [%rd12];
	xor.b32  	%r938, %r938, %r799;
	ld.global.u32 	%r800, [%rd12+4];
	xor.b32  	%r1121, %r1121, %r800;
	ld.global.u32 	%r801, [%rd12+8];
	xor.b32  	%r1120, %r1120, %r801;
	ld.global.u32 	%r802, [%rd12+12];
	xor.b32  	%r1119, %r1119, %r802;
	ld.global.u32 	%r803, [%rd12+16];
	xor.b32  	%r934, %r934, %r803;
$L__BB3_84:
	and.b32  	%r805, %r795, 2;
	setp.eq.s32 	%p49, %r805, 0;
	@%p49 bra 	$L__BB3_86;
	ld.global.u32 	%r806, [%rd12+20];
	xor.b32  	%r938, %r938, %r806;
	ld.global.u32 	%r807, [%rd12+24];
	xor.b32  	%r1121, %r1121, %r807;
	ld.global.u32 	%r808, [%rd12+28];
	xor.b32  	%r1120, %r1120, %r808;
	ld.global.u32 	%r809, [%rd12+32];
	xor.b32  	%r1119, %r1119, %r809;
	ld.global.u32 	%r810, [%rd12+36];
	xor.b32  	%r934, %r934, %r810;
$L__BB3_86:
	and.b32  	%r812, %r795, 4;
	setp.eq.s32 	%p50, %r812, 0;
	@%p50 bra 	$L__BB3_88;
	ld.global.u32 	%r813, [%rd12+40];
	xor.b32  	%r938, %r938, %r813;
	ld.global.u32 	%r814, [%rd12+44];
	xor.b32  	%r1121, %r1121, %r814;
	ld.global.u32 	%r815, [%rd12+48];
	xor.b32  	%r1120, %r1120, %r815;
	ld.global.u32 	%r816, [%rd12+52];
	xor.b32  	%r1119, %r1119, %r816;
	ld.global.u32 	%r817, [%rd12+56];
	xor.b32  	%r934, %r934, %r817;
$L__BB3_88:
	and.b32  	%r819, %r795, 8;
	setp.eq.s32 	%p51, %r819, 0;
	@%p51 bra 	$L__BB3_90;
	ld.global.u32 	%r820, [%rd12+60];
	xor.b32  	%r938, %r938, %r820;
	ld.global.u32 	%r821, [%rd12+64];
	xor.b32  	%r1121, %r1121, %r821;
	ld.global.u32 	%r822, [%rd12+68];
	xor.b32  	%r1120, %r1120, %r822;
	ld.global.u32 	%r823, [%rd12+72];
	xor.b32  	%r1119, %r1119, %r823;
	ld.global.u32 	%r824, [%rd12+76];
	xor.b32  	%r934, %r934, %r824;
$L__BB3_90:
	and.b32  	%r826, %r795, 16;
	setp.eq.s32 	%p52, %r826, 0;
	@%p52 bra 	$L__BB3_92;
	ld.global.u32 	%r827, [%rd12+80];
	xor.b32  	%r938, %r938, %r827;
	ld.global.u32 	%r828, [%rd12+84];
	xor.b32  	%r1121, %r1121, %r828;
	ld.global.u32 	%r829, [%rd12+88];
	xor.b32  	%r1120, %r1120, %r829;
	ld.global.u32 	%r830, [%rd12+92];
	xor.b32  	%r1119, %r1119, %r830;
	ld.global.u32 	%r831, [%rd12+96];
	xor.b32  	%r934, %r934, %r831;
$L__BB3_92:
	and.b32  	%r833, %r795, 32;
	setp.eq.s32 	%p53, %r833, 0;
	@%p53 bra 	$L__BB3_94;
	ld.global.u32 	%r834, [%rd12+100];
	xor.b32  	%r938, %r938, %r834;
	ld.global.u32 	%r835, [%rd12+104];
	xor.b32  	%r1121, %r1121, %r835;
	ld.global.u32 	%r836, [%rd12+108];
	xor.b32  	%r1120, %r1120, %r836;
	ld.global.u32 	%r837, [%rd12+112];
	xor.b32  	%r1119, %r1119, %r837;
	ld.global.u32 	%r838, [%rd12+116];
	xor.b32  	%r934, %r934, %r838;
$L__BB3_94:
	and.b32  	%r840, %r795, 64;
	setp.eq.s32 	%p54, %r840, 0;
	@%p54 bra 	$L__BB3_96;
	ld.global.u32 	%r841, [%rd12+120];
	xor.b32  	%r938, %r938, %r841;
	ld.global.u32 	%r842, [%rd12+124];
	xor.b32  	%r1121, %r1121, %r842;
	ld.global.u32 	%r843, [%rd12+128];
	xor.b32  	%r1120, %r1120, %r843;
	ld.global.u32 	%r844, [%rd12+132];
	xor.b32  	%r1119, %r1119, %r844;
	ld.global.u32 	%r845, [%rd12+136];
	xor.b32  	%r934, %r934, %r845;
$L__BB3_96:
	and.b32  	%r847, %r795, 128;
	setp.eq.s32 	%p55, %r847, 0;
	@%p55 bra 	$L__BB3_98;
	ld.global.u32 	%r848, [%rd12+140];
	xor.b32  	%r938, %r938, %r848;
	ld.global.u32 	%r849, [%rd12+144];
	xor.b32  	%r1121, %r1121, %r849;
	ld.global.u32 	%r850, [%rd12+148];
	xor.b32  	%r1120, %r1120, %r850;
	ld.global.u32 	%r851, [%rd12+152];
	xor.b32  	%r1119, %r1119, %r851;
	ld.global.u32 	%r852, [%rd12+156];
	xor.b32  	%r934, %r934, %r852;
$L__BB3_98:
	and.b32  	%r854, %r795, 256;
	setp.eq.s32 	%p56, %r854, 0;
	@%p56 bra 	$L__BB3_100;
	ld.global.u32 	%r855, [%rd12+160];
	xor.b32  	%r938, %r938, %r855;
	ld.global.u32 	%r856, [%rd12+164];
	xor.b32  	%r1121, %r1121, %r856;
	ld.global.u32 	%r857, [%rd12+168];
	xor.b32  	%r1120, %r1120, %r857;
	ld.global.u32 	%r858, [%rd12+172];
	xor.b32  	%r1119, %r1119, %r858;
	ld.global.u32 	%r859, [%rd12+176];
	xor.b32  	%r934, %r934, %r859;
$L__BB3_100:
	and.b32  	%r861, %r795, 512;
	setp.eq.s32 	%p57, %r861, 0;
	@%p57 bra 	$L__BB3_102;
	ld.global.u32 	%r862, [%rd12+180];
	xor.b32  	%r938, %r938, %r862;
	ld.global.u32 	%r863, [%rd12+184];
	xor.b32  	%r1121, %r1121, %r863;
	ld.global.u32 	%r864, [%rd12+188];
	xor.b32  	%r1120, %r1120, %r864;
	ld.global.u32 	%r865, [%rd12+192];
	xor.b32  	%r1119, %r1119, %r865;
	ld.global.u32 	%r866, [%rd12+196];
	xor.b32  	%r934, %r934, %r866;
$L__BB3_102:
	and.b32  	%r868, %r795, 1024;
	setp.eq.s32 	%p58, %r868, 0;
	@%p58 bra 	$L__BB3_104;
	ld.global.u32 	%r869, [%rd12+200];
	xor.b32  	%r938, %r938, %r869;
	ld.global.u32 	%r870, [%rd12+204];
	xor.b32  	%r1121, %r1121, %r870;
	ld.global.u32 	%r871, [%rd12+208];
	xor.b32  	%r1120, %r1120, %r871;
	ld.global.u32 	%r872, [%rd12+212];
	xor.b32  	%r1119, %r1119, %r872;
	ld.global.u32 	%r873, [%rd12+216];
	xor.b32  	%r934, %r934, %r873;
$L__BB3_104:
	and.b32  	%r875, %r795, 2048;
	setp.eq.s32 	%p59, %r875, 0;
	@%p59 bra 	$L__BB3_106;
	ld.global.u32 	%r876, [%rd12+220];
	xor.b32  	%r938, %r938, %r876;
	ld.global.u32 	%r877, [%rd12+224];
	xor.b32  	%r1121, %r1121, %r877;
	ld.global.u32 	%r878, [%rd12+228];
	xor.b32  	%r1120, %r1120, %r878;
	ld.global.u32 	%r879, [%rd12+232];
	xor.b32  	%r1119, %r1119, %r879;
	ld.global.u32 	%r880, [%rd12+236];
	xor.b32  	%r934, %r934, %r880;
$L__BB3_106:
	and.b32  	%r882, %r795, 4096;
	setp.eq.s32 	%p60, %r882, 0;
	@%p60 bra 	$L__BB3_108;
	ld.global.u32 	%r883, [%rd12+240];
	xor.b32  	%r938, %r938, %r883;
	ld.global.u32 	%r884, [%rd12+244];
	xor.b32  	%r1121, %r1121, %r884;
	ld.global.u32 	%r885, [%rd12+248];
	xor.b32  	%r1120, %r1120, %r885;
	ld.global.u32 	%r886, [%rd12+252];
	xor.b32  	%r1119, %r1119, %r886;
	ld.global.u32 	%r887, [%rd12+256];
	xor.b32  	%r934, %r934, %r887;
$L__BB3_108:
	and.b32  	%r889, %r795, 8192;
	setp.eq.s32 	%p61, %r889, 0;
	@%p61 bra 	$L__BB3_110;
	ld.global.u32 	%r890, [%rd12+260];
	xor.b32  	%r938, %r938, %r890;
	ld.global.u32 	%r891, [%rd12+264];
	xor.b32  	%r1121, %r1121, %r891;
	ld.global.u32 	%r892, [%rd12+268];
	xor.b32  	%r1120, %r1120, %r892;
	ld.global.u32 	%r893, [%rd12+272];
	xor.b32  	%r1119, %r1119, %r893;
	ld.global.u32 	%r894, [%rd12+276];
	xor.b32  	%r934, %r934, %r894;
$L__BB3_110:
	and.b32  	%r896, %r795, 16384;
	setp.eq.s32 	%p62, %r896, 0;
	@%p62 bra 	$L__BB3_112;
	ld.global.u32 	%r897, [%rd12+280];
	xor.b32  	%r938, %r938, %r897;
	ld.global.u32 	%r898, [%rd12+284];
	xor.b32  	%r1121, %r1121, %r898;
	ld.global.u32 	%r899, [%rd12+288];
	xor.b32  	%r1120, %r1120, %r899;
	ld.global.u32 	%r900, [%rd12+292];
	xor.b32  	%r1119, %r1119, %r900;
	ld.global.u32 	%r901, [%rd12+296];
	xor.b32  	%r934, %r934, %r901;
$L__BB3_112:
	and.b32  	%r903, %r795, 32768;
	setp.eq.s32 	%p63, %r903, 0;
	@%p63 bra 	$L__BB3_114;
	ld.global.u32 	%r904, [%rd12+300];
	xor.b32  	%r938, %r938, %r904;
	ld.global.u32 	%r905, [%rd12+304];
	xor.b32  	%r1121, %r1121, %r905;
	ld.global.u32 	%r906, [%rd12+308];
	xor.b32  	%r1120, %r1120, %r906;
	ld.global.u32 	%r907, [%rd12+312];
	xor.b32  	%r1119, %r1119, %r907;
	ld.global.u32 	%r908, [%rd12+316];
	xor.b32  	%r934, %r934, %r908;
$L__BB3_114:
	add.s32 	%r1117, %r1117, 16;
	setp.ne.s32 	%p64, %r1117, 32;
	@%p64 bra 	$L__BB3_82;
	mad.lo.s32 	%r909, %r1111, -31, %r366;
	add.s32 	%r1111, %r909, 1;
	setp.ne.s32 	%p65, %r1111, 5;
	@%p65 bra 	$L__BB3_81;
	st.local.u32 	[%rd1+4], %r938;
	st.local.v2.u32 	[%rd1+8], {%r1121, %r1120};
	st.local.v2.u32 	[%rd1+16], {%r1119, %r934};
$L__BB3_117:
	shr.u64 	%rd36, %rd7, 2;
	add.s32 	%r921, %r921, 1;
	setp.gt.u64 	%p66, %rd7, 3;
	@%p66 bra 	$L__BB3_5;
$L__BB3_118:
	sub.f32 	%f3, %f2, %f1;
	shr.u32 	%r910, %r938, 2;
	xor.b32  	%r911, %r910, %r938;
	shl.b32 	%r912, %r934, 4;
	shl.b32 	%r913, %r911, 1;
	xor.b32  	%r914, %r913, %r912;
	xor.b32  	%r915, %r914, %r911;
	xor.b32  	%r916, %r915, %r934;
	add.s32 	%r917, %r1, %r916;
	add.s32 	%r918, %r917, -637770787;
	cvt.rn.f32.u32 	%f4, %r918;
	fma.rn.f32 	%f5, %f4, 0f2F800000, 0f2F000000;
	fma.rn.f32 	%f6, %f3, %f5, %f1;
	cvta.to.global.u64 	%rd33, %rd14;
	shl.b64 	%rd34, %rd6, 2;
	add.s64 	%rd35, %rd33, %rd34;
	st.global.f32 	[%rd35], %f6;
$L__BB3_119:
	ret;

}


// ===== COMPILED SASS (sm_100) =====

	.target	sm_100

	.elftype	@"ET_EXEC"


//--------------------- .note.nv.tkinfo           --------------------------
	.section	.note.nv.tkinfo,"",@"SHT_NOTE"
	.sectionflags	@"SHF_NOTE_NV_TKINFO"
	.tkinfo
        /*0018*/ 	.word	0x00000002
        /*0030*/ 	.string	""
        /*0030*/ 	.string	"ptxas"
        /*0030*/ 	.string	"Cuda compilation tools, release 13.0, V13.0.88"
        /*0030*/ 	.string	"Build cuda_13.0.r13.0/compiler.36424714_0"
        /*0030*/ 	.string	"-arch sm_100 -m 64 "



//--------------------- .note.nv.cuinfo           --------------------------
	.section	.note.nv.cuinfo,"",@"SHT_NOTE"
	.sectionflags	@"SHF_NOTE_NV_CUINFO"
        /*0018*/ 	.short	0x0002
        /*001a*/ 	.short	0x0064
        /*001c*/ 	.short	0x0082
	.zero		2


//--------------------- .nv.info                  --------------------------
	.section	.nv.info,"",@"SHT_CUDA_INFO"
	.align	4


	//----- nvinfo : EIATTR_REGCOUNT
	.align		4
        /*0000*/ 	.byte	0x04, 0x2f
        /*0002*/ 	.short	(.L_16 - .L_15)
	.align		4
.L_15:
        /*0004*/ 	.word	index@(_Z18matrix_fill_kernelPff5Shape)
        /*0008*/ 	.word	0x00000018


	//----- nvinfo : EIATTR_FRAME_SIZE
	.align		4
.L_16:
        /*000c*/ 	.byte	0x04, 0x11
        /*000e*/ 	.short	(.L_18 - .L_17)
	.align		4
.L_17:
        /*0010*/ 	.word	index@(_Z18matrix_fill_kernelPff5Shape)
        /*0014*/ 	.word	0x00000000


	//----- nvinfo : EIATTR_REGCOUNT
	.align		4
.L_18:
        /*0018*/ 	.byte	0x04, 0x2f
        /*001a*/ 	.short	(.L_20 - .L_19)
	.align		4
.L_19:
        /*001c*/ 	.word	index@(_Z22matrix_add_from_kernelPfS_5Shape)
        /*0020*/ 	.word	0x00000018


	//----- nvinfo : EIATTR_FRAME_SIZE
	.align		4
.L_20:
        /*0024*/ 	.byte	0x04, 0x11
        /*0026*/ 	.short	(.L_22 - .L_21)
	.align		4
.L_21:
        /*0028*/ 	.word	index@(_Z22matrix_add_from_kernelPfS_5Shape)
        /*002c*/ 	.word	0x00000000


	//----- nvinfo : EIATTR_REGCOUNT
	.align		4
.L_22:
        /*0030*/ 	.byte	0x04, 0x2f
        /*0032*/ 	.short	(.L_24 - .L_23)
	.align		4
.L_23:
        /*0034*/ 	.word	index@(_Z22matrix_mul_from_kernelPfS_S_5ShapeS0_S0_)
        /*0038*/ 	.word	0x00000028


	//----- nvinfo : EIATTR_FRAME_SIZE
	.align		4
.L_24:
        /*003c*/ 	.byte	0x04, 0x11
        /*003e*/ 	.short	(.L_26 - .L_25)
	.align		4
.L_25:
        /*0040*/ 	.word	index@(_Z22matrix_mul_from_kernelPfS_S_5ShapeS0_S0_)
        /*0044*/ 	.word	0x00000000


	//----- nvinfo : EIATTR_REGCOUNT
	.align		4
.L_26:
        /*0048*/ 	.byte	0x04, 0x2f
        /*004a*/ 	.short	(.L_28 - .L_27)
	.align		4
.L_27:
        /*004c*/ 	.word	index@(_Z23matrix_fill_rand_kernelPf5Shapeffj)
        /*0050*/ 	.word	0x0000001f


	//----- nvinfo : EIATTR_FRAME_SIZE
	.align		4
.L_28:
        /*0054*/ 	.byte	0x04, 0x11
        /*0056*/ 	.short	(.L_30 - .L_29)
	.align		4
.L_29:
        /*0058*/ 	.word	index@(_Z23matrix_fill_rand_kernelPf5Shapeffj)
        /*005c*/ 	.word	0x00000030


	//----- nvinfo : EIATTR_MIN_STACK_SIZE
	.align		4
.L_30:
        /*0060*/ 	.byte	0x04, 0x12
        /*0062*/ 	.short	(.L_32 - .L_31)
	.align		4
.L_31:
        /*0064*/ 	.word	index@(_Z23matrix_fill_rand_kernelPf5Shapeffj)
        /*0068*/ 	.word	0x00000030


	//----- nvinfo : EIATTR_MIN_STACK_SIZE
	.align		4
.L_32:
        /*006c*/ 	.byte	0x04, 0x12
        /*006e*/ 	.short	(.L_34 - .L_33)
	.align		4
.L_33:
        /*0070*/ 	.word	index@(_Z22matrix_mul_from_kernelPfS_S_5ShapeS0_S0_)
        /*0074*/ 	.word	0x00000000


	//----- nvinfo : EIATTR_MIN_STACK_SIZE
	.align		4
.L_34:
        /*0078*/ 	.byte	0x04, 0x12
        /*007a*/ 	.short	(.L_36 - .L_35)
	.align		4
.L_35:
        /*007c*/ 	.word	index@(_Z22matrix_add_from_kernelPfS_5Shape)
        /*0080*/ 	.word	0x00000000


	//----- nvinfo : EIATTR_MIN_STACK_SIZE
	.align		4
.L_36:
        /*0084*/ 	.byte	0x04, 0x12
        /*0086*/ 	.short	(.L_38 - .L_37)
	.align		4
.L_37:
        /*0088*/ 	.word	index@(_Z18matrix_fill_kernelPff5Shape)
        /*008c*/ 	.word	0x00000000
.L_38:


//--------------------- .nv.compat                --------------------------
	.section	.nv.compat,"",@"SHT_CUDA_COMPAT_INFO"
	.align	4
        /*0000*/ 	.byte	0x02, 0x09, 0x00, 0x00, 0x02, 0x02, 0x01, 0x00, 0x02, 0x05, 0x05, 0x00, 0x03, 0x07, 0x01, 0x01
        /*0010*/ 	.byte	0x02, 0x03, 0x00, 0x00, 0x02, 0x06, 0x01, 0x00, 0x04, 0x0b, 0x08, 0x00, 0x09, 0x00, 0x00, 0x00
        /*0020*/ 	.byte	0x00, 0x00, 0x00, 0x00


//--------------------- .nv.info._Z23matrix_fill_rand_kernelPf5Shapeffj --------------------------
	.section	.nv.info._Z23matrix_fill_rand_kernelPf5Shapeffj,"",@"SHT_CUDA_INFO"
	.sectionflags	@""
	.align	4


	//----- nvinfo : EIATTR_CUDA_API_VERSION
	.align		4
        /*0000*/ 	.byte	0x04, 0x37
        /*0002*/ 	.short	(.L_40 - .L_39)
.L_39:
        /*0004*/ 	.word	0x00000082


	//----- nvinfo : EIATTR_KPARAM_INFO
	.align		4
.L_40:
        /*0008*/ 	.byte	0x04, 0x17
        /*000a*/ 	.short	(.L_42 - .L_41)
.L_41:
        /*000c*/ 	.word	0x00000000
        /*0010*/ 	.short	0x0004
        /*0012*/ 	.short	0x0020
        /*0014*/ 	.byte	0x00, 0xf0, 0x11, 0x00


	//----- nvinfo : EIATTR_KPARAM_INFO
	.align		4
.L_42:
        /*0018*/ 	.byte	0x04, 0x17
        /*001a*/ 	.short	(.L_44 - .L_43)
.L_43:
        /*001c*/ 	.word	0x00000000
        /*0020*/ 	.short	0x0003
        /*0022*/ 	.short	0x001c
        /*0024*/ 	.byte	0x00, 0xf0, 0x11, 0x00


	//----- nvinfo : EIATTR_KPARAM_INFO
	.align		4
.L_44:
        /*0028*/ 	.byte	0x04, 0x17
        /*002a*/ 	.short	(.L_46 - .L_45)
.L_45:
        /*002c*/ 	.word	0x00000000
        /*0030*/ 	.short	0x0002
        /*0032*/ 	.short	0x0018
        /*0034*/ 	.byte	0x00, 0xf0, 0x11, 0x00


	//----- nvinfo : EIATTR_KPARAM_INFO
	.align		4
.L_46:
        /*0038*/ 	.byte	0x04, 0x17
        /*003a*/ 	.short	(.L_48 - .L_47)
.L_47:
        /*003c*/ 	.word	0x00000000
        /*0040*/ 	.short	0x0001
        /*0042*/ 	.short	0x0008
        /*0044*/ 	.byte	0x00, 0xf0, 0x41, 0x00


	//----- nvinfo : EIATTR_KPARAM_INFO
	.align		4
.L_48:
        /*0048*/ 	.byte	0x04, 0x17
        /*004a*/ 	.short	(.L_50 - .L_49)
.L_49:
        /*004c*/ 	.word	0x00000000
        /*0050*/ 	.short	0x0000
        /*0052*/ 	.short	0x0000
        /*0054*/ 	.byte	0x00, 0xf5, 0x21, 0x00


	//----- nvinfo : EIATTR_SPARSE_MMA_MASK
	.align		4
.L_50:
        /*0058*/ 	.byte	0x03, 0x50
        /*005a*/ 	.short	0x0000


	//----- nvinfo : EIATTR_MAXREG_COUNT
	.align		4
        /*005c*/ 	.byte	0x03, 0x1b
        /*005e*/ 	.short	0x00ff


	//----- nvinfo : EIATTR_EXTERNS
	.align		4
        /*0060*/ 	.byte	0x04, 0x0f
        /*0062*/ 	.short	(.L_52 - .L_51)


	//   ....[0]....
	.align		4
.L_51:
        /*0064*/ 	.word	index@(__assertfail)


	//----- nvinfo : EIATTR_MERCURY_ISA_VERSION
	.align		4
.L_52:
        /*0068*/ 	.byte	0x03, 0x5f
        /*006a*/ 	.short	0x0101


	//----- nvinfo : EIATTR_VRC_CTA_INIT_COUNT
	.align		4
        /*006c*/ 	.byte	0x02, 0x4a
	.zero		1
	.zero		1


	//----- nvinfo : EIATTR_SYSCALL_OFFSETS
	.align		4
        /*0070*/ 	.byte	0x04, 0x46
        /*0072*/ 	.short	(.L_54 - .L_53)


	//   ....[0]....
.L_53:
        /*0074*/ 	.word	0x00000160


	//----- nvinfo : EIATTR_EXIT_INSTR_OFFSETS
	.align		4
.L_54:
        /*0078*/ 	.byte	0x04, 0x1c
        /*007a*/ 	.short	(.L_56 - .L_55)


	//   ....[0]....
.L_55:
        /*007c*/ 	.word	0x00000260


	//   ....[1]....
        /*0080*/ 	.word	0x00004210


	//----- nvinfo : EIATTR_CRS_STACK_SIZE
	.align		4
.L_56:
        /*0084*/ 	.byte	0x04, 0x1e
        /*0086*/ 	.short	(.L_58 - .L_57)
.L_57:
        /*0088*/ 	.word	0x00000000


	//----- nvinfo : EIATTR_CBANK_PARAM_SIZE
	.align		4
.L_58:
        /*008c*/ 	.byte	0x03, 0x19
        /*008e*/ 	.short	0x0024


	//----- nvinfo : EIATTR_PARAM_CBANK
	.align		4
        /*0090*/ 	.byte	0x04, 0x0a
        /*0092*/ 	.short	(.L_60 - .L_59)
	.align		4
.L_59:
        /*0094*/ 	.word	index@(.nv.constant0._Z23matrix_fill_rand_kernelPf5Shapeffj)
        /*0098*/ 	.short	0x0380
        /*009a*/ 	.short	0x0024


	//----- nvinfo : EIATTR_SW_WAR
	.align		4
.L_60:
        /*009c*/ 	.byte	0x04, 0x36
        /*009e*/ 	.short	(.L_62 - .L_61)
.L_61:
        /*00a0*/ 	.word	0x00000008
.L_62:


//--------------------- .nv.info._Z22matrix_mul_from_kernelPfS_S_5ShapeS0_S0_ --------------------------
	.section	.nv.info._Z22matrix_mul_from_kernelPfS_S_5ShapeS0_S0_,"",@"SHT_CUDA_INFO"
	.sectionflags	@""
	.align	4


	//----- nvinfo : EIATTR_CUDA_API_VERSION
	.align		4
        /*0000*/ 	.byte	0x04, 0x37
        /*0002*/ 	.short	(.L_64 - .L_63)
.L_63:
        /*0004*/ 	.word	0x00000082


	//----- nvinfo : EIATTR_KPARAM_INFO
	.align		4
.L_64:
        /*0008*/ 	.byte	0x04, 0x17
        /*000a*/ 	.short	(.L_66 - .L_65)
.L_65:
        /*000c*/ 	.word	0x00000000
        /*0010*/ 	.short	0x0005
        /*0012*/ 	.short	0x0038
        /*0014*/ 	.byte	0x00, 0xf0, 0x41, 0x00


	//----- nvinfo : EIATTR_KPARAM_INFO
	.align		4
.L_66:
        /*0018*/ 	.byte	0x04, 0x17
        /*001a*/ 	.short	(.L_68 - .L_67)
.L_67:
        /*001c*/ 	.word	0x00000000
        /*0020*/ 	.short	0x0004
        /*0022*/ 	.short	0x0028
        /*0024*/ 	.byte	0x00, 0xf0, 0x41, 0x00


	//----- nvinfo : EIATTR_KPARAM_INFO
	.align		4
.L_68:
        /*0028*/ 	.byte	0x04, 0x17
        /*002a*/ 	.short	(.L_70 - .L_69)
.L_69:
        /*002c*/ 	.word	0x00000000
        /*0030*/ 	.short	0x0003
        /*0032*/ 	.short	0x0018
        /*0034*/ 	.byte	0x00, 0xf0, 0x41, 0x00


	//----- nvinfo : EIATTR_KPARAM_INFO
	.align		4
.L_70:
        /*0038*/ 	.byte	0x04, 0x17
        /*003a*/ 	.short	(.L_72 - .L_71)
.L_71:
        /*003c*/ 	.word	0x00000000
        /*0040*/ 	.short	0x0002
        /*0042*/ 	.short	0x0010
        /*0044*/ 	.byte	0x00, 0xf5, 0x21, 0x00


	//----- nvinfo : EIATTR_KPARAM_INFO
	.align		4
.L_72:
        /*0048*/ 	.byte	0x04, 0x17
        /*004a*/ 	.short	(.L_74 - .L_73)
.L_73:
        /*004c*/ 	.word	0x00000000
        /*0050*/ 	.short	0x0001
        /*0052*/ 	.short	0x0008
        /*0054*/ 	.byte	0x00, 0xf5, 0x21, 0x00


	//----- nvinfo : EIATTR_KPARAM_INFO
	.align		4
.L_74:
        /*0058*/ 	.byte	0x04, 0x17
        /*005a*/ 	.short	(.L_76 - .L_75)
.L_75:
        /*005c*/ 	.word	0x00000000
        /*0060*/ 	.short	0x0000
        /*0062*/ 	.short	0x0000
        /*0064*/ 	.byte	0x00, 0xf5, 0x21, 0x00


	//----- nvinfo : EIATTR_SPARSE_MMA_MASK
	.align		4
.L_76:
        /*0068*/ 	.byte	0x03, 0x50
        /*006a*/ 	.short	0x0000


	//----- nvinfo : EIATTR_MAXREG_COUNT
	.align		4
        /*006c*/ 	.byte	0x03, 0x1b
        /*006e*/ 	.short	0x00ff


	//----- nvinfo : EIATTR_EXTERNS
	.align		4
        /*0070*/ 	.byte	0x04, 0x0f
        /*0072*/ 	.short	(.L_78 - .L_77)


	//   ....[0]....
	.align		4
.L_77:
        /*0074*/ 	.word	index@(__assertfail)


	//----- nvinfo : EIATTR_MERCURY_ISA_VERSION
	.align		4
.L_78:
        /*0078*/ 	.byte	0x03, 0x5f
        /*007a*/ 	.short	0x0101


	//----- nvinfo : EIATTR_VRC_CTA_INIT_COUNT
	.align		4
        /*007c*/ 	.byte	0x02, 0x4a
	.zero		1
	.zero		1


	//----- nvinfo : EIATTR_SYSCALL_OFFSETS
	.align		4
        /*0080*/ 	.byte	0x04, 0x46
        /*0082*/ 	.short	(.L_80 - .L_79)


	//   ....[0]....
.L_79:
        /*0084*/ 	.word	0x00000150


	//----- nvinfo : EIATTR_EXIT_INSTR_OFFSETS
	.align		4
.L_80:
        /*0088*/ 	.byte	0x04, 0x1c
        /*008a*/ 	.short	(.L_82 - .L_81)


	//   ....[0]....
.L_81:
        /*008c*/ 	.word	0x00000250


	//   ....[1]....
        /*0090*/ 	.word	0x00001090


	//----- nvinfo : EIATTR_CRS_STACK_SIZE
	.align		4
.L_82:
        /*0094*/ 	.byte	0x04, 0x1e
        /*0096*/ 	.short	(.L_84 - .L_83)
.L_83:
        /*0098*/ 	.word	0x00000000


	//----- nvinfo : EIATTR_CBANK_PARAM_SIZE
	.align		4
.L_84:
        /*009c*/ 	.byte	0x03, 0x19
        /*009e*/ 	.short	0x0048


	//----- nvinfo : EIATTR_PARAM_CBANK
	.align		4
        /*00a0*/ 	.byte	0x04, 0x0a
        /*00a2*/ 	.short	(.L_86 - .L_85)
	.align		4
.L_85:
        /*00a4*/ 	.word	index@(.nv.constant0._Z22matrix_mul_from_kernelPfS_S_5ShapeS0_S0_)
        /*00a8*/ 	.short	0x0380
        /*00aa*/ 	.short	0x0048


	//----- nvinfo : EIATTR_SW_WAR
	.align		4
.L_86:
        /*00ac*/ 	.byte	0x04, 0x36
        /*00ae*/ 	.short	(.L_88 - .L_87)
.L_87:
        /*00b0*/ 	.word	0x00000008
.L_88:


//--------------------- .nv.info._Z22matrix_add_from_kernelPfS_5Shape --------------------------
	.section	.nv.info._Z22matrix_add_from_kernelPfS_5Shape,"",@"SHT_CUDA_INFO"
	.sectionflags	@""
	.align	4


	//----- nvinfo : EIATTR_CUDA_API_VERSION
	.align		4
        /*0000*/ 	.byte	0x04, 0x37
        /*0002*/ 	.short	(.L_90 - .L_89)
.L_89:
        /*0004*/ 	.word	0x00000082


	//----- nvinfo : EIATTR_KPARAM_INFO
	.align		4
.L_90:
        /*0008*/ 	.byte	0x04, 0x17
        /*000a*/ 	.short	(.L_92 - .L_91)
.L_91:
        /*000c*/ 	.word	0x00000000
        /*0010*/ 	.short	0x0002
        /*0012*/ 	.short	0x0010
        /*0014*/ 	.byte	0x00, 0xf0, 0x41, 0x00


	//----- nvinfo : EIATTR_KPARAM_INFO
	.align		4
.L_92:
        /*0018*/ 	.byte	0x04, 0x17
        /*001a*/ 	.short	(.L_94 - .L_93)
.L_93:
        /*001c*/ 	.word	0x00000000
        /*0020*/ 	.short	0x0001
        /*0022*/ 	.short	0x0008
        /*0024*/ 	.byte	0x00, 0xf5, 0x21, 0x00


	//----- nvinfo : EIATTR_KPARAM_INFO
	.align		4
.L_94:
        /*0028*/ 	.byte	0x04, 0x17
        /*002a*/ 	.short	(.L_96 - .L_95)
.L_95:
        /*002c*/ 	.word	0x00000000
        /*0030*/ 	.short	0x0000
        /*0032*/ 	.short	0x0000
        /*0034*/ 	.byte	0x00, 0xf5, 0x21, 0x00


	//----- nvinfo : EIATTR_SPARSE_MMA_MASK
	.align		4
.L_96:
        /*0038*/ 	.byte	0x03, 0x50
        /*003a*/ 	.short	0x0000


	//----- nvinfo : EIATTR_MAXREG_COUNT
	.align		4
        /*003c*/ 	.byte	0x03, 0x1b
        /*003e*/ 	.short	0x00ff


	//----- nvinfo : EIATTR_EXTERNS
	.align		4
        /*0040*/ 	.byte	0x04, 0x0f
        /*0042*/ 	.short	(.L_98 - .L_97)


	//   ....[0]....
	.align		4
.L_97:
        /*0044*/ 	.word	index@(__assertfail)


	//----- nvinfo : EIATTR_MERCURY_ISA_VERSION
	.align		4
.L_98:
        /*0048*/ 	.byte	0x03, 0x5f
        /*004a*/ 	.short	0x0101


	//----- nvinfo : EIATTR_VRC_CTA_INIT_COUNT
	.align		4
        /*004c*/ 	.byte	0x02, 0x4a
	.zero		1
	.zero		1


	//----- nvinfo : EIATTR_SYSCALL_OFFSETS
	.align		4
        /*0050*/ 	.byte	0x04, 0x46
        /*0052*/ 	.short	(.L_100 - .L_99)


	//   ....[0]....
.L_99:
        /*0054*/ 	.word	0x00000150


	//----- nvinfo : EIATTR_EXIT_INSTR_OFFSETS
	.align		4
.L_100:
        /*0058*/ 	.byte	0x04, 0x1c
        /*005a*/ 	.short	(.L_102 - .L_101)


	//   ....[0]....
.L_101:
        /*005c*/ 	.word	0x00000250


	//   ....[1]....
        /*0060*/ 	.word	0x00000350


	//----- nvinfo : EIATTR_CRS_STACK_SIZE
	.align		4
.L_102:
        /*0064*/ 	.byte	0x04, 0x1e
        /*0066*/ 	.short	(.L_104 - .L_103)
.L_103:
        /*0068*/ 	.word	0x00000000


	//----- nvinfo : EIATTR_CBANK_PARAM_SIZE
	.align		4
.L_104:
        /*006c*/ 	.byte	0x03, 0x19
        /*006e*/ 	.short	0x0020


	//----- nvinfo : EIATTR_PARAM_CBANK
	.align		4
        /*0070*/ 	.byte	0x04, 0x0a
        /*0072*/ 	.short	(.L_106 - .L_105)
	.align		4
.L_105:
        /*0074*/ 	.word	index@(.nv.constant0._Z22matrix_add_from_kernelPfS_5Shape)
        /*0078*/ 	.short	0x0380
        /*007a*/ 	.short	0x0020


	//----- nvinfo : EIATTR_SW_WAR
	.align		4
.L_106:
        /*007c*/ 	.byte	0x04, 0x36
        /*007e*/ 	.short	(.L_108 - .L_107)
.L_107:
        /*0080*/ 	.word	0x00000008
.L_108:


//--------------------- .nv.info._Z18matrix_fill_kernelPff5Shape --------------------------
	.section	.nv.info._Z18matrix_fill_kernelPff5Shape,"",@"SHT_CUDA_INFO"
	.sectionflags	@""
	.align	4


	//----- nvinfo : EIATTR_CUDA_API_VERSION
	.align		4
        /*0000*/ 	.byte	0x04, 0x37
        /*0002*/ 	.short	(.L_110 - .L_109)
.L_109:
        /*0004*/ 	.word	0x00000082


	//----- nvinfo : EIATTR_KPARAM_INFO
	.align		4
.L_110:
        /*0008*/ 	.byte	0x04, 0x17
        /*000a*/ 	.short	(.L_112 - .L_111)
.L_111:
        /*000c*/ 	.word	0x00000000
        /*0010*/ 	.short	0x0002
        /*0012*/ 	.short	0x0010
        /*0014*/ 	.byte	0x00, 0xf0, 0x41, 0x00


	//----- nvinfo : EIATTR_KPARAM_INFO
	.align		4
.L_112:
        /*0018*/ 	.byte	0x04, 0x17
        /*001a*/ 	.short	(.L_114 - .L_113)
.L_113:
        /*001c*/ 	.word	0x00000000
        /*0020*/ 	.short	0x0001
        /*0022*/ 	.short	0x0008
        /*0024*/ 	.byte	0x00, 0xf0, 0x11, 0x00


	//----- nvinfo : EIATTR_KPARAM_INFO
	.align		4
.L_114:
        /*0028*/ 	.byte	0x04, 0x17
        /*002a*/ 	.short	(.L_116 - .L_115)
.L_115:
        /*002c*/ 	.word	0x00000000
        /*0030*/ 	.short	0x0000
        /*0032*/ 	.short	0x0000
        /*0034*/ 	.byte	0x00, 0xf5, 0x21, 0x00


	//----- nvinfo : EIATTR_SPARSE_MMA_MASK
	.align		4
.L_116:
        /*0038*/ 	.byte	0x03, 0x50
        /*003a*/ 	.short	0x0000


	//----- nvinfo : EIATTR_MAXREG_COUNT
	.align		4
        /*003c*/ 	.byte	0x03, 0x1b
        /*003e*/ 	.short	0x00ff


	//----- nvinfo : EIATTR_EXTERNS
	.align		4
        /*0040*/ 	.byte	0x04, 0x0f
        /*0042*/ 	.short	(.L_118 - .L_117)


	//   ....[0]....
	.align		4
.L_117:
        /*0044*/ 	.word	index@(__assertfail)


	//----- nvinfo : EIATTR_MERCURY_ISA_VERSION
	.align		4
.L_118:
        /*0048*/ 	.byte	0x03, 0x5f
        /*004a*/ 	.short	0x0101


	//----- nvinfo : EIATTR_VRC_CTA_INIT_COUNT
	.align		4
        /*004c*/ 	.byte	0x02, 0x4a
	.zero		1
	.zero		1


	//----- nvinfo : EIATTR_SYSCALL_OFFSETS
	.align		4
        /*0050*/ 	.byte	0x04, 0x46
        /*0052*/ 	.short	(.L_120 - .L_119)


	//   ....[0]....
.L_119:
        /*0054*/ 	.word	0x00000150


	//----- nvinfo : EIATTR_EXIT_INSTR_OFFSETS
	.align		4
.L_120:
        /*0058*/ 	.byte	0x04, 0x1c
        /*005a*/ 	.short	(.L_122 - .L_121)


	//   ....[0]....
.L_121:
        /*005c*/ 	.word	0x00000250


	//   ....[1]....
        /*0060*/ 	.word	0x000002f0


	//----- nvinfo : EIATTR_CRS_STACK_SIZE
	.align		4
.L_122:
        /*0064*/ 	.byte	0x04, 0x1e
        /*0066*/ 	.short	(.L_124 - .L_123)
.L_123:
        /*0068*/ 	.word	0x00000000


	//----- nvinfo : EIATTR_CBANK_PARAM_SIZE
	.align		4
.L_124:
        /*006c*/ 	.byte	0x03, 0x19
        /*006e*/ 	.short	0x0020


	//----- nvinfo : EIATTR_PARAM_CBANK
	.align		4
        /*0070*/ 	.byte	0x04, 0x0a
        /*0072*/ 	.short	(.L_126 - .L_125)
	.align		4
.L_125:
        /*0074*/ 	.word	index@(.nv.constant0._Z18matrix_fill_kernelPff5Shape)
        /*0078*/ 	.short	0x0380
        /*007a*/ 	.short	0x0020


	//----- nvinfo : EIATTR_SW_WAR
	.align		4
.L_126:
        /*007c*/ 	.byte	0x04, 0x36
        /*007e*/ 	.short	(.L_128 - .L_127)
.L_127:
        /*0080*/ 	.word	0x00000008
.L_128:


//--------------------- .nv.callgraph             --------------------------
	.section	.nv.callgraph,"",@"SHT_CUDA_CALLGRAPH"
	.align	4
	.sectionentsize	8
	.align		4
        /*0000*/ 	.word	0x00000000
	.align		4
        /*0004*/ 	.word	0xffffffff
	.align		4
        /*0008*/ 	.word	index@(_Z23matrix_fill_rand_kernelPf5Shapeffj)
	.align		4
        /*000c*/ 	.word	index@(__assertfail)
	.align		4
        /*0010*/ 	.word	index@(_Z22matrix_mul_from_kernelPfS_S_5ShapeS0_S0_)
	.align		4
        /*0014*/ 	.word	index@(__assertfail)
	.align		4
        /*0018*/ 	.word	index@(_Z22matrix_add_from_kernelPfS_5Shape)
	.align		4
        /*001c*/ 	.word	index@(__assertfail)
	.align		4
        /*0020*/ 	.word	index@(_Z18matrix_fill_kernelPff5Shape)
	.align		4
        /*0024*/ 	.word	index@(__assertfail)
	.align		4
        /*0028*/ 	.word	0x00000000
	.align		4
        /*002c*/ 	.word	0xfffffffe
	.align		4
        /*0030*/ 	.word	0x00000000
	.align		4
        /*0034*/ 	.word	0xfffffffd
	.align		4
        /*0038*/ 	.word	0x00000000
	.align		4
        /*003c*/ 	.word	0xfffffffc


//--------------------- .nv.constant4             --------------------------
	.section	.nv.constant4,"a",@progbits
	.align	8
	.align		8
.nv.constant4:
        /*0000*/ 	.dword	__assertfail
	.align		8
        /*0008*/ 	.dword	precalc_xorwow_matrix
	.align		8
        /*0010*/ 	.dword	precalc_xorwow_offset_matrix
	.align		8
        /*0018*/ 	.dword	mrg32k3aM1
	.align		8
        /*0020*/ 	.dword	mrg32k3aM2
	.align		8
        /*0028*/ 	.dword	mrg32k3aM1SubSeq
	.align		8
        /*0030*/ 	.dword	mrg32k3aM2SubSeq
	.align		8
        /*0038*/ 	.dword	mrg32k3aM1Seq
	.align		8
        /*0040*/ 	.dword	mrg32k3aM2Seq
	.align		8
        /*0048*/ 	.dword	__unnamed_1
	.align		8
        /*0050*/ 	.dword	__unnamed_2
	.align		8
        /*0058*/ 	.dword	__unnamed_3
	.align		8
        /*0060*/ 	.dword	__unnamed_4
	.align		8
        /*0068*/ 	.dword	$str
	.align		8
        /*0070*/ 	.dword	$str$1


//--------------------- .nv.constant3             --------------------------
	.section	.nv.constant3,"a",@progbits
	.align	8
.nv.constant3:
	.type		__cr_lgamma_table,@object
	.size		__cr_lgamma_table,(.L_8 - __cr_lgamma_table)
__cr_lgamma_table:
        /*0000*/ 	.byte	0x00, 0x00, 0x00, 0x00, 0x00, 0x00, 0x00, 0x00, 0x00, 0x00, 0x00, 0x00, 0x00, 0x00, 0x00, 0x00
        /*0010*/ 	.byte	0xef, 0x39, 0xfa, 0xfe, 0x42, 0x2e, 0xe6, 0x3f, 0x02, 0x20, 0x2a, 0xfa, 0x0b, 0xab, 0xfc, 0x3f
        /*0020*/ 	.byte	0xf9, 0x2c, 0x92, 0x7c, 0xa7, 0x6c, 0x09, 0x40, 0xc9, 0x79, 0x44, 0x3c, 0x64, 0x26, 0x13, 0x40
        /*0030*/ 	.byte	0xca, 0x01, 0xcf, 0x3a, 0x27, 0x51, 0x1a, 0x40, 0x30, 0xcc, 0x2d, 0xf3, 0xe1, 0x0c, 0x21, 0x40
        /*0040*/ 	.byte	0x0d, 0xb7, 0xfc, 0x82, 0x8e, 0x35, 0x25, 0x40
.L_8:


//--------------------- .text._Z23matrix_fill_rand_kernelPf5Shapeffj --------------------------
	.section	.text._Z23matrix_fill_rand_kernelPf5Shapeffj,"ax",@progbits
	.align	128
        .global         _Z23matrix_fill_rand_kernelPf5Shapeffj
        .type           _Z23matrix_fill_rand_kernelPf5Shapeffj,@function
        .size           _Z23matrix_fill_rand_kernelPf5Shapeffj,(.L_x_34 - _Z23matrix_fill_rand_kernelPf5Shapeffj)
        .other          _Z23matrix_fill_rand_kernelPf5Shapeffj,@"STO_CUDA_ENTRY STV_DEFAULT"
_Z23matrix_fill_rand_kernelPf5Shapeffj:
.text._Z23matrix_fill_rand_kernelPf5Shapeffj:
[----:B------:R-:W0:Y:S01]  /*0000*/  LDC R1, c[0x0][0x37c] ;  /* 0x0000df00ff017b82 */ /* 0x000e220000000800 */
[----:B------:R-:W1:Y:S07]  /*0010*/  S2R R0, SR_TID.Z ;  /* 0x0000000000007919 */ /* 0x000e6e0000002300 */
[----:B------:R-:W1:Y:S01]  /*0020*/  S2UR UR4, SR_CTAID.Z ;  /* 0x00000000000479c3 */ /* 0x000e620000002700 */
[----:B------:R-:W-:Y:S01]  /*0030*/  BSSY.RECONVERGENT B6, `(.L_x_0) ;  /* 0x0000014000067945 */ /* 0x000fe20003800200 */
[----:B0-----:R-:W-:Y:S01]  /*0040*/  VIADD R1, R1, 0xffffffd0 ;  /* 0xffffffd001017836 */ /* 0x001fe20000000000 */
[----:B-1----:R-:W-:-:S13]  /*0050*/  LOP3.LUT P0, RZ, R0, UR4, RZ, 0xfc, !PT ;  /* 0x0000000400ff7c12 */ /* 0x002fda000f80fcff */
[----:B------:R-:W-:Y:S05]  /*0060*/  @!P0 BRA `(.L_x_1) ;  /* 0x0000000000408947 */ /* 0x000fea0003800000 */
[----:B------:R-:W-:Y:S01]  /*0070*/  MOV R0, 0x0 ;  /* 0x0000000000007802 */ /* 0x000fe20000000f00 */
[----:B------:R-:W0:Y:S01]  /*0080*/  LDCU.64 UR4, c[0x4][0x68] ;  /* 0x01000d00ff0477ac */ /* 0x000e220008000a00 */
[----:B------:R-:W-:Y:S02]  /*0090*/  IMAD.MOV.U32 R8, RZ, RZ, 0x3e ;  /* 0x0000003eff087424 */ /* 0x000fe400078e00ff */
[----:B------:R1:W2:Y:S01]  /*00a0*/  LDC.64 R2, c[0x4][R0] ;  /* 0x0100000000027b82 */ /* 0x0002a20000000a00 */
[----:B------:R-:W3:Y:S01]  /*00b0*/  LDCU.64 UR6, c[0x4][0x70] ;  /* 0x01000e00ff0677ac */ /* 0x000ee20008000a00 */
[----:B------:R-:W-:Y:S02]  /*00c0*/  IMAD.MOV.U32 R12, RZ, RZ, 0x1 ;  /* 0x00000001ff0c7424 */ /* 0x000fe400078e00ff */
[----:B------:R-:W-:Y:S01]  /*00d0*/  IMAD.MOV.U32 R13, RZ, RZ, RZ ;  /* 0x000000ffff0d7224 */ /* 0x000fe200078e00ff */
[----:B------:R-:W4:Y:S01]  /*00e0*/  LDCU.64 UR8, c[0x4][0x60] ;  /* 0x01000c00ff0877ac */ /* 0x000f220008000a00 */
[----:B0-----:R-:W-:-:S02]  /*00f0*/  IMAD.U32 R4, RZ, RZ, UR4 ;  /* 0x00000004ff047e24 */ /* 0x001fc4000f8e00ff */
[----:B------:R-:W-:Y:S02]  /*0100*/  IMAD.U32 R5, RZ, RZ, UR5 ;  /* 0x00000005ff057e24 */ /* 0x000fe4000f8e00ff */
[----:B---3--:R-:W-:Y:S02]  /*0110*/  IMAD.U32 R6, RZ, RZ, UR6 ;  /* 0x00000006ff067e24 */ /* 0x008fe4000f8e00ff */
[----:B------:R-:W-:Y:S02]  /*0120*/  IMAD.U32 R7, RZ, RZ, UR7 ;  /* 0x00000007ff077e24 */ /* 0x000fe4000f8e00ff */
[----:B----4-:R-:W-:Y:S02]  /*0130*/  IMAD.U32 R10, RZ, RZ, UR8 ;  /* 0x00000008ff0a7e24 */ /* 0x010fe4000f8e00ff */
[----:B-1----:R-:W-:-:S07]  /*0140*/  IMAD.U32 R11, RZ, RZ, UR9 ;  /* 0x00000009ff0b7e24 */ /* 0x002fce000f8e00ff */
[----:B------:R-:W-:-:S07]  /*0150*/  LEPC R20, `(.L_x_1) ;  /* 0x000000001014794e */ /* 0x000fce0000000000 */
[----:B--2---:R-:W-:Y:S05]  /*0160*/  CALL.ABS.NOINC R2 ;  /* 0x0000000002007343 */ /* 0x004fea0003c00000 */
.L_x_1:
[----:B------:R-:W-:Y:S05]  /*0170*/  BSYNC.RECONVERGENT B6 ;  /* 0x0000000000067941 */ /* 0x000fea0003800200 */
.L_x_0:
[----:B------:R-:W0:Y:S01]  /*0180*/  S2R R5, SR_TID.Y ;  /* 0x0000000000057919 */ /* 0x000e220000002200 */
[----:B------:R-:W1:Y:S01]  /*0190*/  LDC R15, c[0x0][0x360] ;  /* 0x0000d800ff0f7b82 */ /* 0x000e620000000800 */
[----:B------:R-:W2:Y:S01]  /*01a0*/  LDCU.64 UR6, c[0x0][0x388] ;  /* 0x00007100ff0677ac */ /* 0x000ea20008000a00 */
[----:B------:R-:W1:Y:S06]  /*01b0*/  S2R R0, SR_TID.X ;  /* 0x0000000000007919 */ /* 0x000e6c0000002100 */
[----:B------:R-:W0:Y:S08]  /*01c0*/  S2UR UR5, SR_CTAID.Y ;  /* 0x00000000000579c3 */ /* 0x000e300000002600 */
[----:B------:R-:W0:Y:S08]  /*01d0*/  LDC R4, c[0x0][0x364] ;  /* 0x0000d900ff047b82 */ /* 0x000e300000000800 */
[----:B------:R-:W1:Y:S08]  /*01e0*/  S2UR UR4, SR_CTAID.X ;  /* 0x00000000000479c3 */ /* 0x000e700000002500 */
[----:B------:R-:W3:Y:S01]  /*01f0*/  LDC.64 R10, c[0x0][0x390] ;  /* 0x0000e400ff0a7b82 */ /* 0x000ee20000000a00 */
[----:B0-----:R-:W-:-:S02]  /*0200*/  IMAD R4, R4, UR5, R5 ;  /* 0x0000000504047c24 */ /* 0x001fc4000f8e0205 */
[----:B-1----:R-:W-:-:S05]  /*0210*/  IMAD R15, R15, UR4, R0 ;  /* 0x000000040f0f7c24 */ /* 0x002fca000f8e0200 */
[----:B--2---:R-:W-:Y:S02]  /*0220*/  ISETP.GE.U32.AND P1, PT, R15, UR6, PT ;  /* 0x000000060f007c0c */ /* 0x004fe4000bf26070 */
[----:B---3--:R-:W-:-:S04]  /*0230*/  ISETP.GE.U32.AND P0, PT, R4, R10, PT ;  /* 0x0000000a0400720c */ /* 0x008fc80003f06070 */
[----:B------:R-:W-:-:S04]  /*0240*/  ISETP.GE.U32.AND.EX P0, PT, RZ, R11, PT, P0 ;  /* 0x0000000bff00720c */ /* 0x000fc80003f06100 */
[----:B------:R-:W-:-:S13]  /*0250*/  ISETP.GE.U32.OR.EX P0, PT, RZ, UR7, P0, P1 ;  /* 0x00000007ff007c0c */ /* 0x000fda0008706510 */
[----:B------:R-:W-:Y:S05]  /*0260*/  @P0 EXIT ;  /* 0x000000000000094d */ /* 0x000fea0003800000 */
[----:B------:R-:W0:Y:S01]  /*0270*/  LDC R0, c[0x0][0x3a0] ;  /* 0x0000e800ff007b82 */ /* 0x000e220000000800 */
[----:B------:R-:W-:Y:S01]  /*0280*/  IMAD.MOV.U32 R5, RZ, RZ, RZ ;  /* 0x000000ffff057224 */ /* 0x000fe200078e00ff */
[----:B------:R-:W-:Y:S01]  /*0290*/  BSSY.RECONVERGENT B1, `(.L_x_2) ;  /* 0x00003e4000017945 */ /* 0x000fe20003800200 */
[----:B------:R-:W-:Y:S02]  /*02a0*/  IMAD.MOV.U32 R13, RZ, RZ, -0x75bd8fc ;  /* 0xf8a42704ff0d7424 */ /* 0x000fe400078e00ff */
[----:B------:R-:W-:Y:S02]  /*02b0*/  IMAD.MOV.U32 R8, RZ, RZ, -0x23270784 ;  /* 0xdcd8f87cff087424 */ /* 0x000fe400078e00ff */
[C---:B------:R-:W-:Y:S01]  /*02c0*/  IMAD.WIDE.U32 R4, R15.reuse, R10, R4 ;  /* 0x0000000a0f047225 */ /* 0x040fe200078e0004 */
[----:B------:R-:W1:Y:S03]  /*02d0*/  LDC.64 R6, c[0x0][0x358] ;  /* 0x0000d600ff067b82 */ /* 0x000e660000000a00 */
[----:B------:R-:W-:Y:S01]  /*02e0*/  IMAD R11, R15, R11, R5 ;  /* 0x0000000b0f0b7224 */ /* 0x000fe200078e0205 */
[----:B------:R-:W-:-:S04]  /*02f0*/  ISETP.NE.U32.AND P0, PT, R4, RZ, PT ;  /* 0x000000ff0400720c */ /* 0x000fc80003f05070 */
[----:B------:R-:W-:Y:S02]  /*0300*/  ISETP.NE.AND.EX P0, PT, R11, RZ, PT, P0 ;  /* 0x000000ff0b00720c */ /* 0x000fe40003f05300 */
[----:B0-----:R-:W-:-:S05]  /*0310*/  LOP3.LUT R0, R0, 0xaad26b49, RZ, 0x3c, !PT ;  /* 0xaad26b4900007812 */ /* 0x001fca00078e3cff */
[----:B------:R-:W-:-:S04]  /*0320*/  IMAD R0, R0, 0x4182bed5, RZ ;  /* 0x4182bed500007824 */ /* 0x000fc800078e02ff */
[C---:B------:R-:W-:Y:S01]  /*0330*/  VIADD R9, R0.reuse, 0x583f19 ;  /* 0x00583f1900097836 */ /* 0x040fe20000000000 */
[C---:B------:R-:W-:Y:S01]  /*0340*/  LOP3.LUT R12, R0.reuse, 0x159a55e5, RZ, 0x3c, !PT ;  /* 0x159a55e5000c7812 */ /* 0x040fe200078e3cff */
[C---:B------:R-:W-:Y:S02]  /*0350*/  VIADD R2, R0.reuse, 0xd9f6dc18 ;  /* 0xd9f6dc1800027836 */ /* 0x040fe40000000000 */
[----:B------:R-:W-:Y:S01]  /*0360*/  VIADD R3, R0, 0x75bcd15 ;  /* 0x075bcd1500037836 */ /* 0x000fe20000000000 */
[----:B------:R0:W-:Y:S04]  /*0370*/  STL.64 [R1+0x10], R8 ;  /* 0x0000100801007387 */ /* 0x0001e80000100a00 */
[----:B------:R0:W-:Y:S04]  /*0380*/  STL.64 [R1+0x8], R12 ;  /* 0x0000080c01007387 */ /* 0x0001e80000100a00 */
[----:B------:R0:W-:Y:S01]  /*0390*/  STL.64 [R1], R2 ;  /* 0x0000000201007387 */ /* 0x0001e20000100a00 */
[----:B-1----:R-:W-:Y:S05]  /*03a0*/  @!P0 BRA `(.L_x_3) ;  /* 0x0000003c00488947 */ /* 0x002fea0003800000 */
[----:B0-----:R-:W-:Y:S02]  /*03b0*/  IMAD.MOV.U32 R2, RZ, RZ, RZ ;  /* 0x000000ffff027224 */ /* 0x001fe400078e00ff */
[----:B------:R-:W-:Y:S02]  /*03c0*/  IMAD.MOV.U32 R10, RZ, RZ, R4 ;  /* 0x000000ffff0a7224 */ /* 0x000fe400078e0004 */
[----:B------:R-:W-:-:S07]  /*03d0*/  IMAD.MOV.U32 R17, RZ, RZ, R11 ;  /* 0x000000ffff117224 */ /* 0x000fce00078e000b */
.L_x_18:
[----:B------:R-:W-:Y:S01]  /*03e0*/  LOP3.LUT R22, R10, 0x3, RZ, 0xc0, !PT ;  /* 0x000000030a167812 */ /* 0x000fe200078ec0ff */
[----:B------:R-:W-:Y:S03]  /*03f0*/  BSSY.RECONVERGENT B0, `(.L_x_4) ;  /* 0x00003c7000007945 */ /* 0x000fe60003800200 */
[----:B------:R-:W-:-:S04]  /*0400*/  ISETP.NE.U32.AND P0, PT, R22, RZ, PT ;  /* 0x000000ff1600720c */ /* 0x000fc80003f05070 */
[----:B------:R-:W-:-:S13]  /*0410*/  ISETP.NE.AND.EX P0, PT, RZ, RZ, PT, P0 ;  /* 0x000000ffff00720c */ /* 0x000fda0003f05300 */
[----:B01----:R-:W-:Y:S05]  /*0420*/  @!P0 BRA `(.L_x_5) ;  /* 0x0000003c000c8947 */ /* 0x003fea0003800000 */
[----:B------:R-:W0:Y:S01]  /*0430*/  LDC.64 R14, c[0x4][0x8] ;  /* 0x01000200ff0e7b82 */ /* 0x000e220000000a00 */
[----:B------:R-:W-:Y:S01]  /*0440*/  BSSY.RECONVERGENT B2, `(.L_x_6) ;  /* 0x0000142000027945 */ /* 0x000fe20003800200 */
[----:B------:R-:W-:Y:S01]  /*0450*/  IMAD.MOV.U32 R16, RZ, RZ, RZ ;  /* 0x000000ffff107224 */ /* 0x000fe200078e00ff */
[----:B------:R-:W-:Y:S02]  /*0460*/  CS2R R8, SRZ ;  /* 0x0000000000087805 */ /* 0x000fe4000001ff00 */
[----:B------:R-:W-:Y:S01]  /*0470*/  CS2R R12, SRZ ;  /* 0x00000000000c7805 */ /* 0x000fe2000001ff00 */
[----:B------:R-:W-:Y:S02]  /*0480*/  IMAD.MOV.U32 R3, RZ, RZ, RZ ;  /* 0x000000ffff037224 */ /* 0x000fe400078e00ff */
[----:B0-----:R-:W-:-:S07]  /*0490*/  IMAD.WIDE.U32 R14, R2, 0xc80, R14 ;  /* 0x00000c80020e7825 */ /* 0x001fce00078e000e */
.L_x_9:
[----:B------:R-:W-:-:S06]  /*04a0*/  IMAD R20, R16, 0x4, R1 ;  /* 0x0000000410147824 */ /* 0x000fcc00078e0201 */
[----:B------:R-:W5:Y:S01]  /*04b0*/  LDL R20, [R20+0x4] ;  /* 0x0000040014147983 */ /* 0x000f620000100800 */
[----:B------:R-:W-:Y:S01]  /*04c0*/  BSSY.RECONVERGENT B3, `(.L_x_7) ;  /* 0x0000136000037945 */ /* 0x000fe20003800200 */
[----:B------:R-:W-:Y:S02]  /*04d0*/  IMAD.SHL.U32 R21, R16, 0x20, RZ ;  /* 0x0000002010157824 */ /* 0x000fe400078e00ff */
[----:B------:R-:W-:-:S07]  /*04e0*/  IMAD.MOV.U32 R23, RZ, RZ, RZ ;  /* 0x000000ffff177224 */ /* 0x000fce00078e00ff */
.L_x_8:
[----:B-----5:R-:W-:-:S04]  /*04f0*/  SHF.R.U32.HI R26, RZ, R23, R20 ;  /* 0x00000017ff1a7219 */ /* 0x020fc80000011614 */
[----:B------:R-:W-:-:S04]  /*0500*/  LOP3.LUT R18, R26, 0x1, RZ, 0xc0, !PT ;  /* 0x000000011a127812 */ /* 0x000fc800078ec0ff */
[----:B------:R-:W-:Y:S01]  /*0510*/  ISETP.NE.U32.AND P0, PT, R18, 0x1, PT ;  /* 0x000000011200780c */ /* 0x000fe20003f05070 */
[----:B------:R-:W-:-:S04]  /*0520*/  IMAD.IADD R18, R21, 0x1, R23 ;  /* 0x0000000115127824 */ /* 0x000fc800078e0217 */
[----:B------:R-:W-:-:S04]  /*0530*/  IMAD R19, R18, 0x5, RZ ;  /* 0x0000000512137824 */ /* 0x000fc800078e02ff */
[----:B------:R-:W-:-:S04]  /*0540*/  IMAD.WIDE.U32 R18, R19, 0x4, R14 ;  /* 0x0000000413127825 */ /* 0x000fc800078e000e */
[C---:B------:R-:W-:Y:S02]  /*0550*/  @!P0 R2UR UR4, R6.reuse ;  /* 0x00000000060482ca */ /* 0x040fe400000e0000 */
[C---:B------:R-:W-:Y:S02]  /*0560*/  @!P0 R2UR UR5, R7.reuse ;  /* 0x00000000070582ca */ /* 0x040fe400000e0000 */
[C---:B------:R-:W-:Y:S02]  /*0570*/  @!P0 R2UR UR6, R6.reuse ;  /* 0x00000000060682ca */ /* 0x040fe400000e0000 */
[C---:B------:R-:W-:Y:S02]  /*0580*/  @!P0 R2UR UR7, R7.reuse ;  /* 0x00000000070782ca */ /* 0x040fe400000e0000 */
[----:B------:R-:W-:Y:S02]  /*0590*/  @!P0 R2UR UR8, R6 ;  /* 0x00000000060882ca */ /* 0x000fe400000e0000 */
[----:B------:R-:W-:-:S05]  /*05a0*/  @!P0 R2UR UR9, R7 ;  /* 0x00000000070982ca */ /* 0x000fca00000e0000 */
[----:B------:R-:W2:Y:S04]  /*05b0*/  @!P0 LDG.E R24, desc[UR4][R18.64] ;  /* 0x0000000412188981 */ /* 0x000ea8000c1e1900 */
[----:B------:R-:W3:Y:S04]  /*05c0*/  @!P0 LDG.E R25, desc[UR6][R18.64+0x4] ;  /* 0x0000040612198981 */ /* 0x000ee8000c1e1900 */
[----:B------:R-:W4:Y:S04]  /*05d0*/  @!P0 LDG.E R28, desc[UR8][R18.64+0x8] ;  /* 0x00000808121c8981 */ /* 0x000f28000c1e1900 */
[----:B------:R-:W4:Y:S01]  /*05e0*/  @!P0 LDG.E R27, desc[UR4][R18.64+0xc] ;  /* 0x00000c04121b8981 */ /* 0x000f22000c1e1900 */
[----:B------:R-:W-:-:S13]  /*05f0*/  R2P PR, R26, 0x7e ;  /* 0x0000007e1a007804 */ /* 0x000fda0000000000 */
[C---:B------:R-:W-:Y:S02]  /*0600*/  @P1 R2UR UR6, R6.reuse ;  /* 0x00000000060612ca */ /* 0x040fe400000e0000 */
[C---:B------:R-:W-:Y:S02]  /*0610*/  @P1 R2UR UR7, R7.reuse ;  /* 0x00000000070712ca */ /* 0x040fe400000e0000 */
[C---:B------:R-:W-:Y:S02]  /*0620*/  @P1 R2UR UR8, R6.reuse ;  /* 0x00000000060812ca */ /* 0x040fe400000e0000 */
[C---:B------:R-:W-:Y:S02]  /*0630*/  @P1 R2UR UR9, R7.reuse ;  /* 0x00000000070912ca */ /* 0x040fe400000e0000 */
[----:B------:R-:W-:Y:S02]  /*0640*/  @P1 R2UR UR10, R6 ;  /* 0x00000000060a12ca */ /* 0x000fe400000e0000 */
[----:B------:R-:W-:-:S02]  /*0650*/  @P1 R2UR UR11, R7 ;  /* 0x00000000070b12ca */ /* 0x000fc400000e0000 */
[----:B--2---:R-:W-:Y:S02]  /*0660*/  @!P0 LOP3.LUT R3, R3, R24, RZ, 0x3c, !PT ;  /* 0x0000001803038212 */ /* 0x004fe400078e3cff */
[----:B------:R-:W2:Y:S01]  /*0670*/  @!P0 LDG.E R24, desc[UR4][R18.64+0x10] ;  /* 0x0000100412188981 */ /* 0x000ea2000c1e1900 */
[----:B---3--:R-:W-:-:S04]  /*0680*/  @!P0 LOP3.LUT R12, R12, R25, RZ, 0x3c, !PT ;  /* 0x000000190c0c8212 */ /* 0x008fc800078e3cff */
[----:B------:R-:W3:Y:S01]  /*0690*/  @P1 LDG.E R25, desc[UR8][R18.64+0x18] ;  /* 0x0000180812191981 */ /* 0x000ee2000c1e1900 */
[----:B----4-:R-:W-:-:S03]  /*06a0*/  @!P0 LOP3.LUT R13, R13, R28, RZ, 0x3c, !PT ;  /* 0x0000001c0d0d8212 */ /* 0x010fc600078e3cff */
[----:B------:R-:W4:Y:S01]  /*06b0*/  @P1 LDG.E R28, desc[UR6][R18.64+0x14] ;  /* 0x00001406121c1981 */ /* 0x000f22000c1e1900 */
[----:B------:R-:W-:-:S03]  /*06c0*/  @!P0 LOP3.LUT R8, R8, R27, RZ, 0x3c, !PT ;  /* 0x0000001b08088212 */ /* 0x000fc600078e3cff */
[----:B------:R-:W4:Y:S01]  /*06d0*/  @P1 LDG.E R27, desc[UR10][R18.64+0x1c] ;  /* 0x00001c0a121b1981 */ /* 0x000f22000c1e1900 */
[C---:B------:R-:W-:Y:S02]  /*06e0*/  @P1 R2UR UR4, R6.reuse ;  /* 0x00000000060412ca */ /* 0x040fe400000e0000 */
[C---:B------:R-:W-:Y:S02]  /*06f0*/  @P1 R2UR UR5, R7.reuse ;  /* 0x00000000070512ca */ /* 0x040fe400000e0000 */
[C---:B------:R-:W-:Y:S02]  /*0700*/  @P2 R2UR UR8, R6.reuse ;  /* 0x00000000060822ca */ /* 0x040fe400000e0000 */
[C---:B------:R-:W-:Y:S02]  /*0710*/  @P2 R2UR UR9, R7.reuse ;  /* 0x00000000070922ca */ /* 0x040fe400000e0000 */
[----:B------:R-:W-:Y:S02]  /*0720*/  @P2 R2UR UR10, R6 ;  /* 0x00000000060a22ca */ /* 0x000fe400000e0000 */
[----:B------:R-:W-:-:S02]  /*0730*/  @P2 R2UR UR11, R7 ;  /* 0x00000000070b22ca */ /* 0x000fc400000e0000 */
[----:B--2---:R-:W-:Y:S02]  /*0740*/  @!P0 LOP3.LUT R9, R9, R24, RZ, 0x3c, !PT ;  /* 0x0000001809098212 */ /* 0x004fe400078e3cff */
[----:B------:R-:W2:Y:S01]  /*0750*/  @P1 LDG.E R24, desc[UR6][R18.64+0x24] ;  /* 0x0000240612181981 */ /* 0x000ea2000c1e1900 */
[----:B---3--:R-:W-:-:S03]  /*0760*/  @P1 LOP3.LUT R12, R12, R25, RZ, 0x3c, !PT ;  /* 0x000000190c0c1212 */ /* 0x008fc600078e3cff */
[----:B------:R-:W3:Y:S01]  /*0770*/  @P1 LDG.E R25, desc[UR4][R18.64+0x20] ;  /* 0x0000200412191981 */ /* 0x000ee2000c1e1900 */
[----:B----4-:R-:W-:-:S03]  /*0780*/  @P1 LOP3.LUT R3, R3, R28, RZ, 0x3c, !PT ;  /* 0x0000001c03031212 */ /* 0x010fc600078e3cff */
[----:B------:R-:W4:Y:S01]  /*0790*/  @P2 LDG.E R28, desc[UR8][R18.64+0x28] ;  /* 0x00002808121c2981 */ /* 0x000f22000c1e1900 */
[----:B------:R-:W-:-:S03]  /*07a0*/  @P1 LOP3.LUT R13, R13, R27, RZ, 0x3c, !PT ;  /* 0x0000001b0d0d1212 */ /* 0x000fc600078e3cff */
[----:B------:R-:W4:Y:S01]  /*07b0*/  @P2 LDG.E R27, desc[UR10][R18.64+0x2c] ;  /* 0x00002c0a121b2981 */ /* 0x000f22000c1e1900 */
[C---:B------:R-:W-:Y:S02]  /*07c0*/  @P2 R2UR UR4, R6.reuse ;  /* 0x00000000060422ca */ /* 0x040fe400000e0000 */
[C---:B------:R-:W-:Y:S02]  /*07d0*/  @P2 R2UR UR5, R7.reuse ;  /* 0x00000000070522ca */ /* 0x040fe400000e0000 */
[C---:B------:R-:W-:Y:S02]  /*07e0*/  @P2 R2UR UR6, R6.reuse ;  /* 0x00000000060622ca */ /* 0x040fe400000e0000 */
[C---:B------:R-:W-:Y:S02]  /*07f0*/  @P2 R2UR UR7, R7.reuse ;  /* 0x00000000070722ca */ /* 0x040fe400000e0000 */
[----:B------:R-:W-:Y:S02]  /*0800*/  @P3 R2UR UR10, R6 ;  /* 0x00000000060a32ca */ /* 0x000fe400000e0000 */
[----:B------:R-:W-:-:S02]  /*0810*/  @P3 R2UR UR11, R7 ;  /* 0x00000000070b32ca */ /* 0x000fc400000e0000 */
[----:B--2---:R-:W-:-:S03]  /*0820*/  @P1 LOP3.LUT R9, R9, R24, RZ, 0x3c, !PT ;  /* 0x0000001809091212 */ /* 0x004fc600078e3cff */
        /* <DEDUP_REMOVED lines=13> */
[----:B--2---:R-:W-:-:S07]  /*0900*/  @P2 LOP3.LUT R13, R13, R24, RZ, 0x3c, !PT ;  /* 0x000000180d0d2212 */ /* 0x004fce00078e3cff */
        /* <DEDUP_REMOVED lines=13> */
[----:B------:R-:W-:Y:S02]  /*09e0*/  @P4 R2UR UR10, R6 ;  /* 0x00000000060a42ca */ /* 0x000fe400000e0000 */
[----:B------:R-:W-:Y:S02]  /*09f0*/  @P4 R2UR UR11, R7 ;  /* 0x00000000070b42ca */ /* 0x000fe400000e0000 */
[----:B--2---:R-:W-:Y:S02]  /*0a00*/  @P3 LOP3.LUT R13, R13, R24, RZ, 0x3c, !PT ;  /* 0x000000180d0d3212 */ /* 0x004fe400078e3cff */
        /* <DEDUP_REMOVED lines=13> */
[----:B--2---:R-:W-:Y:S02]  /*0ae0*/  @P4 LOP3.LUT R3, R3, R24, RZ, 0x3c, !PT ;  /* 0x0000001803034212 */ /* 0x004fe400078e3cff */
[----:B------:R-:W2:Y:S01]  /*0af0*/  @P4 LDG.E R24, desc[UR4][R18.64+0x60] ;  /* 0x0000600412184981 */ /* 0x000ea2000c1e1900 */
[----:B---3--:R-:W-:-:S04]  /*0b00*/  @P4 LOP3.LUT R12, R12, R25, RZ, 0x3c, !PT ;  /* 0x000000190c0c4212 */ /* 0x008fc800078e3cff */
        /* <DEDUP_REMOVED lines=19> */
[----:B------:R-:W-:Y:S02]  /*0c40*/  LOP3.LUT P0, RZ, R26, 0x80, RZ, 0xc0, !PT ;  /* 0x000000801aff7812 */ /* 0x000fe4000780c0ff */
[C---:B------:R-:W-:Y:S02]  /*0c50*/  @P6 R2UR UR4, R6.reuse ;  /* 0x00000000060462ca */ /* 0x040fe400000e0000 */
[C---:B------:R-:W-:Y:S02]  /*0c60*/  @P6 R2UR UR5, R7.reuse ;  /* 0x00000000070562ca */ /* 0x040fe400000e0000 */
[----:B------:R-:W-:Y:S02]  /*0c70*/  @P6 R2UR UR6, R6 ;  /* 0x00000000060662ca */ /* 0x000fe400000e0000 */
[----:B------:R-:W-:-:S05]  /*0c80*/  @P6 R2UR UR7, R7 ;  /* 0x00000000070762ca */ /* 0x000fca00000e0000 */
        /* <DEDUP_REMOVED lines=24> */
[----:B--2---:R-:W-:Y:S02]  /*0e10*/  @P0 LOP3.LUT R13, R13, R24, RZ, 0x3c, !PT ;  /* 0x000000180d0d0212 */ /* 0x004fe400078e3cff */
[----:B---3--:R-:W-:Y:S02]  /*0e20*/  @P0 LOP3.LUT R12, R12, R25, RZ, 0x3c, !PT ;  /* 0x000000190c0c0212 */ /* 0x008fe400078e3cff */
[----:B----4-:R-:W-:Y:S02]  /*0e30*/  @P0 LOP3.LUT R9, R9, R28, RZ, 0x3c, !PT ;  /* 0x0000001c09090212 */ /* 0x010fe400078e3cff */
[----:B------:R-:W-:Y:S02]  /*0e40*/  @P0 LOP3.LUT R8, R8, R27, RZ, 0x3c, !PT ;  /* 0x0000001b08080212 */ /* 0x000fe400078e3cff */
[----:B------:R-:W-:-:S13]  /*0e50*/  R2P PR, R26.B1, 0x7f ;  /* 0x0000007f1a007804 */ /* 0x000fda0000001000 */
[----:B------:R-:W-:Y:S02]  /*0e60*/  @P0 R2UR UR4, R6 ;  /* 0x00000000060402ca */ /* 0x000fe400000e0000 */
[----:B------:R-:W-:-:S13]  /*0e70*/  @P0 R2UR UR5, R7 ;  /* 0x00000000070502ca */ /* 0x000fda00000e0000 */
[----:B------:R-:W2:Y:S01]  /*0e80*/  @P0 LDG.E R24, desc[UR4][R18.64+0xa0] ;  /* 0x0000a00412180981 */ /* 0x000ea2000c1e1900 */
[C---:B------:R-:W-:Y:S02]  /*0e90*/  @P0 R2UR UR6, R6.reuse ;  /* 0x00000000060602ca */ /* 0x040fe400000e0000 */
[C---:B------:R-:W-:Y:S01]  /*0ea0*/  @P0 R2UR UR7, R7.reuse ;  /* 0x00000000070702ca */ /* 0x040fe200000e0000 */
[----:B------:R-:W3:Y:S01]  /*0eb0*/  @P0 LDG.E R25, desc[UR4][R18.64+0xa4] ;  /* 0x0000a40412190981 */ /* 0x000ee2000c1e1900 */
[----:B------:R-:W-:Y:S02]  /*0ec0*/  @P0 R2UR UR10, R6 ;  /* 0x00000000060a02ca */ /* 0x000fe400000e0000 */
[----:B------:R-:W-:-:S13]  /*0ed0*/  @P0 R2UR UR11, R7 ;  /* 0x00000000070b02ca */ /* 0x000fda00000e0000 */
[----:B------:R-:W4:Y:S01]  /*0ee0*/  @P0 LDG.E R28, desc[UR10][R18.64+0xb0] ;  /* 0x0000b00a121c0981 */ /* 0x000f22000c1e1900 */
[----:B------:R-:W-:Y:S02]  /*0ef0*/  @P0 R2UR UR8, R6 ;  /* 0x00000000060802ca */ /* 0x000fe400000e0000 */
[----:B------:R-:W-:Y:S02]  /*0f00*/  @P0 R2UR UR9, R7 ;  /* 0x00000000070902ca */ /* 0x000fe400000e0000 */
[----:B--2---:R-:W-:-:S11]  /*0f10*/  @P0 LOP3.LUT R3, R3, R24, RZ, 0x3c, !PT ;  /* 0x0000001803030212 */ /* 0x004fd600078e3cff */
[----:B------:R-:W2:Y:S04]  /*0f20*/  @P0 LDG.E R27, desc[UR8][R18.64+0xac] ;  /* 0x0000ac08121b0981 */ /* 0x000ea8000c1e1900 */
[----:B------:R-:W2:Y:S01]  /*0f30*/  @P0 LDG.E R24, desc[UR6][R18.64+0xa8] ;  /* 0x0000a80612180981 */ /* 0x000ea2000c1e1900 */
[C---:B------:R-:W-:Y:S02]  /*0f40*/  @P1 R2UR UR4, R6.reuse ;  /* 0x00000000060412ca */ /* 0x040fe400000e0000 */
[C---:B------:R-:W-:Y:S02]  /*0f50*/  @P1 R2UR UR5, R7.reuse ;  /* 0x00000000070512ca */ /* 0x040fe400000e0000 */
[----:B------:R-:W-:Y:S02]  /*0f60*/  @P2 R2UR UR6, R6 ;  /* 0x00000000060622ca */ /* 0x000fe400000e0000 */
[----:B------:R-:W-:-:S02]  /*0f70*/  @P2 R2UR UR7, R7 ;  /* 0x00000000070722ca */ /* 0x000fc400000e0000 */
[----:B------:R-:W-:Y:S02]  /*0f80*/  @P3 R2UR UR8, R6 ;  /* 0x00000000060832ca */ /* 0x000fe400000e0000 */
[----:B------:R-:W-:Y:S02]  /*0f90*/  @P3 R2UR UR9, R7 ;  /* 0x00000000070932ca */ /* 0x000fe400000e0000 */
[----:B----4-:R-:W-:Y:S02]  /*0fa0*/  @P0 LOP3.LUT R9, R9, R28, RZ, 0x3c, !PT ;  /* 0x0000001c09090212 */ /* 0x010fe400078e3cff */
[----:B---3--:R-:W-:-:S05]  /*0fb0*/  @P0 LOP3.LUT R12, R12, R25, RZ, 0x3c, !PT ;  /* 0x000000190c0c0212 */ /* 0x008fca00078e3cff */
[----:B------:R-:W3:Y:S04]  /*0fc0*/  @P2 LDG.E R28, desc[UR6][R18.64+0xd8] ;  /* 0x0000d806121c2981 */ /* 0x000ee8000c1e1900 */
[----:B------:R-:W4:Y:S01]  /*0fd0*/  @P3 LDG.E R25, desc[UR8][R18.64+0xec] ;  /* 0x0000ec0812193981 */ /* 0x000f22000c1e1900 */
[----:B--2---:R-:W-:-:S03]  /*0fe0*/  @P0 LOP3.LUT R13, R13, R24, RZ, 0x3c, !PT ;  /* 0x000000180d0d0212 */ /* 0x004fc600078e3cff */
[----:B------:R-:W2:Y:S01]  /*0ff0*/  @P1 LDG.E R24, desc[UR4][R18.64+0xc4] ;  /* 0x0000c40412181981 */ /* 0x000ea2000c1e1900 */
[----:B------:R-:W-:Y:S02]  /*1000*/  @P4 R2UR UR4, R6 ;  /* 0x00000000060442ca */ /* 0x000fe400000e0000 */
[----:B------:R-:W-:Y:S02]  /*1010*/  @P4 R2UR UR5, R7 ;  /* 0x00000000070542ca */ /* 0x000fe400000e0000 */
[----:B------:R-:W-:-:S11]  /*1020*/  @P0 LOP3.LUT R8, R8, R27, RZ, 0x3c, !PT ;  /* 0x0000001b08080212 */ /* 0x000fd600078e3cff */
[----:B------:R-:W4:Y:S01]  /*1030*/  @P4 LDG.E R27, desc[UR4][R18.64+0x100] ;  /* 0x00010004121b4981 */ /* 0x000f22000c1e1900 */
[----:B------:R-:W-:Y:S02]  /*1040*/  @P5 R2UR UR4, R6 ;  /* 0x00000000060452ca */ /* 0x000fe400000e0000 */
[C---:B------:R-:W-:Y:S02]  /*1050*/  @P5 R2UR UR5, R7.reuse ;  /* 0x00000000070552ca */ /* 0x040fe400000e0000 */
[----:B------:R-:W-:Y:S02]  /*1060*/  LOP3.LUT P0, RZ, R26, 0x8000, RZ, 0xc0, !PT ;  /* 0x000080001aff7812 */ /* 0x000fe4000780c0ff */
[----:B------:R-:W-:Y:S02]  /*1070*/  @P1 R2UR UR6, R6 ;  /* 0x00000000060612ca */ /* 0x000fe400000e0000 */
[----:B------:R-:W-:-:S07]  /*1080*/  @P1 R2UR UR7, R7 ;  /* 0x00000000070712ca */ /* 0x000fce00000e0000 */
[----:B------:R-:W4:Y:S01]  /*1090*/  @P5 LDG.E R26, desc[UR4][R18.64+0x114] ;  /* 0x00011404121a5981 */ /* 0x000f22000c1e1900 */
[----:B------:R-:W-:Y:S02]  /*10a0*/  @P1 R2UR UR4, R6 ;  /* 0x00000000060412ca */ /* 0x000fe400000e0000 */
[----:B------:R-:W-:Y:S02]  /*10b0*/  @P1 R2UR UR5, R7 ;  /* 0x00000000070512ca */ /* 0x000fe400000e0000 */
[----:B--2---:R-:W-:-:S11]  /*10c0*/  @P1 LOP3.LUT R9, R9, R24, RZ, 0x3c, !PT ;  /* 0x0000001809091212 */ /* 0x004fd600078e3cff */
[----:B------:R-:W2:Y:S01]  /*10d0*/  @P1 LDG.E R24, desc[UR4][R18.64+0xb4] ;  /* 0x0000b40412181981 */ /* 0x000ea2000c1e1900 */
[----:B---3--:R-:W-:-:S04]  /*10e0*/  @P2 LOP3.LUT R9, R9, R28, RZ, 0x3c, !PT ;  /* 0x0000001c09092212 */ /* 0x008fc800078e3cff */
[----:B----4-:R-:W-:Y:S02]  /*10f0*/  @P3 LOP3.LUT R9, R9, R25, RZ, 0x3c, !PT ;  /* 0x0000001909093212 */ /* 0x010fe400078e3cff */
[----:B------:R-:W3:Y:S01]  /*1100*/  @P1 LDG.E R25, desc[UR6][R18.64+0xb8] ;  /* 0x0000b80612191981 */ /* 0x000ee2000c1e1900 */
[----:B------:R-:W-:Y:S02]  /*1110*/  @P6 R2UR UR8, R6 ;  /* 0x00000000060862ca */ /* 0x000fe400000e0000 */
[----:B------:R-:W-:Y:S02]  /*1120*/  @P6 R2UR UR9, R7 ;  /* 0x00000000070962ca */ /* 0x000fe400000e0000 */
[----:B------:R-:W-:-:S11]  /*1130*/  @P4 LOP3.LUT R9, R9, R27, RZ, 0x3c, !PT ;  /* 0x0000001b09094212 */ /* 0x000fd600078e3cff */
[----:B------:R-:W4:Y:S01]  /*1140*/  @P6 LDG.E R28, desc[UR8][R18.64+0x128] ;  /* 0x00012808121c6981 */ /* 0x000f22000c1e1900 */
[----:B------:R-:W-:Y:S02]  /*1150*/  @P2 R2UR UR8, R6 ;  /* 0x00000000060822ca */ /* 0x000fe400000e0000 */
[----:B------:R-:W-:Y:S02]  /*1160*/  @P2 R2UR UR9, R7 ;  /* 0x00000000070922ca */ /* 0x000fe400000e0000 */
[----:B------:R-:W-:-:S11]  /*1170*/  @P5 LOP3.LUT R9, R9, R26, RZ, 0x3c, !PT ;  /* 0x0000001a09095212 */ /* 0x000fd600078e3cff */
[----:B------:R-:W4:Y:S01]  /*1180*/  @P2 LDG.E R26, desc[UR8][R18.64+0xc8] ;  /* 0x0000c808121a2981 */ /* 0x000f22000c1e1900 */
[----:B--2---:R-:W-:-:S03]  /*1190*/  @P1 LOP3.LUT R3, R3, R24, RZ, 0x3c, !PT ;  /* 0x0000001803031212 */ /* 0x004fc600078e3cff */
[----:B------:R-:W2:Y:S01]  /*11a0*/  @P1 LDG.E R24, desc[UR4][R18.64+0xbc] ;  /* 0x0000bc0412181981 */ /* 0x000ea2000c1e1900 */
[----:B---3--:R-:W-:-:S03]  /*11b0*/  @P1 LOP3.LUT R12, R12, R25, RZ, 0x3c, !PT ;  /* 0x000000190c0c1212 */ /* 0x008fc600078e3cff */
[----:B------:R-:W3:Y:S01]  /*11c0*/  @P1 LDG.E R25, desc[UR6][R18.64+0xc0] ;  /* 0x0000c00612191981 */ /* 0x000ee2000c1e1900 */
[C---:B------:R-:W-:Y:S02]  /*11d0*/  @P2 R2UR UR10, R6.reuse ;  /* 0x00000000060a22ca */ /* 0x040fe400000e0000 */
[C---:B------:R-:W-:Y:S02]  /*11e0*/  @P2 R2UR UR11, R7.reuse ;  /* 0x00000000070b22ca */ /* 0x040fe400000e0000 */
[C---:B------:R-:W-:Y:S02]  /*11f0*/  @P2 R2UR UR4, R6.reuse ;  /* 0x00000000060422ca */ /* 0x040fe400000e0000 */
[C---:B------:R-:W-:Y:S02]  /*1200*/  @P2 R2UR UR5, R7.reuse ;  /* 0x00000000070522ca */ /* 0x040fe400000e0000 */
[----:B------:R-:W-:Y:S02]  /*1210*/  @P2 R2UR UR6, R6 ;  /* 0x00000000060622ca */ /* 0x000fe400000e0000 */
[----:B------:R-:W-:-:S02]  /*1220*/  @P2 R2UR UR7, R7 ;  /* 0x00000000070722ca */ /* 0x000fc400000e0000 */
[----:B------:R-:W-:Y:S02]  /*1230*/  @P3 R2UR UR8, R6 ;  /* 0x00000000060832ca */ /* 0x000fe400000e0000 */
[----:B------:R-:W-:Y:S01]  /*1240*/  @P3 R2UR UR9, R7 ;  /* 0x00000000070932ca */ /* 0x000fe200000e0000 */
[----:B------:R-:W3:Y:S01]  /*1250*/  @P2 LDG.E R27, desc[UR10][R18.64+0xcc] ;  /* 0x0000cc0a121b2981 */ /* 0x000ee2000c1e1900 */
[----:B----4-:R-:W-:-:S11]  /*1260*/  @P2 LOP3.LUT R3, R3, R26, RZ, 0x3c, !PT ;  /* 0x0000001a03032212 */ /* 0x010fd600078e3cff */
        /* <DEDUP_REMOVED lines=13> */
[----:B------:R-:W-:Y:S02]  /*1340*/  @P2 LOP3.LUT R12, R12, R27, RZ, 0x3c, !PT ;  /* 0x0000001b0c0c2212 */ /* 0x000fe400078e3cff */
[----:B------:R-:W3:Y:S01]  /*1350*/  @P3 LDG.E R27, desc[UR10][R18.64+0xe0] ;  /* 0x0000e00a121b3981 */ /* 0x000ee2000c1e1900 */
[----:B----4-:R-:W-:-:S08]  /*1360*/  @P3 LOP3.LUT R3, R3, R26, RZ, 0x3c, !PT ;  /* 0x0000001a03033212 */ /* 0x010fd000078e3cff */
        /* <DEDUP_REMOVED lines=59> */
[----:B------:R-:W-:-:S03]  /*1720*/  @P6 LOP3.LUT R12, R12, R27, RZ, 0x3c, !PT ;  /* 0x0000001b0c0c6212 */ /* 0x000fc600078e3cff */
[----:B------:R-:W3:Y:S01]  /*1730*/  @P0 LDG.E R27, desc[UR10][R18.64+0x130] ;  /* 0x0001300a121b0981 */ /* 0x000ee2000c1e1900 */
[----:B----4-:R-:W-:-:S03]  /*1740*/  @P0 LOP3.LUT R3, R3, R26, RZ, 0x3c, !PT ;  /* 0x0000001a03030212 */ /* 0x010fc600078e3cff */
[----:B------:R-:W4:Y:S01]  /*1750*/  @P0 LDG.E R26, desc[UR8][R18.64+0x13c] ;  /* 0x00013c08121a0981 */ /* 0x000f22000c1e1900 */
[----:B--2---:R-:W-:-:S03]  /*1760*/  @P6 LOP3.LUT R13, R13, R24, RZ, 0x3c, !PT ;  /* 0x000000180d0d6212 */ /* 0x004fc600078e3cff */
[----:B------:R-:W2:Y:S01]  /*1770*/  @P0 LDG.E R24, desc[UR4][R18.64+0x134] ;  /* 0x0001340412180981 */ /* 0x000ea2000c1e1900 */
[----:B---3--:R-:W-:-:S03]  /*1780*/  @P6 LOP3.LUT R8, R8, R25, RZ, 0x3c, !PT ;  /* 0x0000001908086212 */ /* 0x008fc600078e3cff */
[----:B------:R-:W3:Y:S01]  /*1790*/  @P0 LDG.E R25, desc[UR6][R18.64+0x138] ;  /* 0x0001380612190981 */ /* 0x000ee2000c1e1900 */
[----:B------:R-:W-:-:S05]  /*17a0*/  VIADD R23, R23, 0x10 ;  /* 0x0000001017177836 */ /* 0x000fca0000000000 */
[----:B------:R-:W-:Y:S02]  /*17b0*/  ISETP.NE.AND P1, PT, R23, 0x20, PT ;  /* 0x000000201700780c */ /* 0x000fe40003f25270 */
[----:B------:R-:W-:Y:S02]  /*17c0*/  @P6 LOP3.LUT R9, R9, R28, RZ, 0x3c, !PT ;  /* 0x0000001c09096212 */ /* 0x000fe400078e3cff */
[----:B------:R-:W-:Y:S02]  /*17d0*/  @P0 LOP3.LUT R12, R12, R27, RZ, 0x3c, !PT ;  /* 0x0000001b0c0c0212 */ /* 0x000fe400078e3cff */
[----:B----4-:R-:W-:Y:S02]  /*17e0*/  @P0 LOP3.LUT R9, R9, R26, RZ, 0x3c, !PT ;  /* 0x0000001a09090212 */ /* 0x010fe400078e3cff */
[----:B--2---:R-:W-:Y:S02]  /*17f0*/  @P0 LOP3.LUT R13, R13, R24, RZ, 0x3c, !PT ;  /* 0x000000180d0d0212 */ /* 0x004fe400078e3cff */
[----:B---3--:R-:W-:-:S03]  /*1800*/  @P0 LOP3.LUT R8, R8, R25, RZ, 0x3c, !PT ;  /* 0x0000001908080212 */ /* 0x008fc600078e3cff */
[----:B------:R-:W-:Y:S05]  /*1810*/  @P1 BRA `(.L_x_8) ;  /* 0xffffffec00341947 */ /* 0x000fea000383ffff */
[----:B------:R-:W-:Y:S05]  /*1820*/  BSYNC.RECONVERGENT B3 ;  /* 0x0000000000037941 */ /* 0x000fea0003800200 */
.L_x_7:
[----:B------:R-:W-:-:S05]  /*1830*/  VIADD R16, R16, 0x1 ;  /* 0x0000000110107836 */ /* 0x000fca0000000000 */
[----:B------:R-:W-:-:S13]  /*1840*/  ISETP.NE.AND P0, PT, R16, 0x5, PT ;  /* 0x000000051000780c */ /* 0x000fda0003f05270 */
[----:B------:R-:W-:Y:S05]  /*1850*/  @P0 BRA `(.L_x_9) ;  /* 0xffffffec00100947 */ /* 0x000fea000383ffff */
[----:B------:R-:W-:Y:S05]  /*1860*/  BSYNC.RECONVERGENT B2 ;  /* 0x0000000000027941 */ /* 0x000fea0003800200 */
.L_x_6:
[----:B------:R0:W-:Y:S01]  /*1870*/  STL.64 [R1+0x8], R12 ;  /* 0x0000080c01007387 */ /* 0x0001e20000100a00 */
[----:B------:R-:W-:-:S03]  /*1880*/  ISETP.NE.U32.AND P0, PT, R22, 0x1, PT ;  /* 0x000000011600780c */ /* 0x000fc60003f05070 */
[----:B------:R0:W-:Y:S01]  /*1890*/  STL.64 [R1+0x10], R8 ;  /* 0x0000100801007387 */ /* 0x0001e20000100a00 */
[----:B------:R-:W-:-:S03]  /*18a0*/  ISETP.NE.AND.EX P0, PT, RZ, RZ, PT, P0 ;  /* 0x000000ffff00720c */ /* 0x000fc60003f05300 */
[----:B------:R0:W-:Y:S10]  /*18b0*/  STL [R1+0x4], R3 ;  /* 0x0000040301007387 */ /* 0x0001f40000100800 */
[----:B0-----:R-:W-:Y:S05]  /*18c0*/  @!P0 BRA `(.L_x_5) ;  /* 0x0000002400e48947 */ /* 0x001fea0003800000 */
[----:B------:R-:W-:Y:S01]  /*18d0*/  UMOV UR4, URZ ;  /* 0x000000ff00047c82 */ /* 0x000fe20008000000 */
[----:B------:R-:W-:Y:S01]  /*18e0*/  BSSY.RECONVERGENT B2, `(.L_x_10) ;  /* 0x0000142000027945 */ /* 0x000fe20003800200 */
[----:B------:R-:W-:Y:S01]  /*18f0*/  IMAD.MOV.U32 R16, RZ, RZ, RZ ;  /* 0x000000ffff107224 */ /* 0x000fe200078e00ff */
[----:B------:R-:W-:Y:S01]  /*1900*/  CS2R R12, SRZ ;  /* 0x00000000000c7805 */ /* 0x000fe2000001ff00 */
[----:B------:R-:W-:Y:S02]  /*1910*/  IMAD.MOV.U32 R8, RZ, RZ, RZ ;  /* 0x000000ffff087224 */ /* 0x000fe400078e00ff */
[----:B------:R-:W-:Y:S02]  /*1920*/  IMAD.MOV.U32 R3, RZ, RZ, RZ ;  /* 0x000000ffff037224 */ /* 0x000fe400078e00ff */
[----:B------:R-:W-:-:S07]  /*1930*/  IMAD.U32 R9, RZ, RZ, UR4 ;  /* 0x00000004ff097e24 */ /* 0x000fce000f8e00ff */
.L_x_13:
[----:B------:R-:W-:-:S06]  /*1940*/  IMAD R20, R16, 0x4, R1 ;  /* 0x0000000410147824 */ /* 0x000fcc00078e0201 */
[----:B------:R-:W5:Y:S01]  /*1950*/  LDL R20, [R20+0x4] ;  /* 0x0000040014147983 */ /* 0x000f620000100800 */
[----:B------:R-:W-:Y:S01]  /*1960*/  BSSY.RECONVERGENT B3, `(.L_x_11) ;  /* 0x0000136000037945 */ /* 0x000fe20003800200 */
[----:B------:R-:W-:Y:S02]  /*1970*/  IMAD.SHL.U32 R21, R16, 0x20, RZ ;  /* 0x0000002010157824 */ /* 0x000fe400078e00ff */
[----:B------:R-:W-:-:S07]  /*1980*/  IMAD.MOV.U32 R23, RZ, RZ, RZ ;  /* 0x000000ffff177224 */ /* 0x000fce00078e00ff */
.L_x_12:
        /* <DEDUP_REMOVED lines=308> */
.L_x_11:
[----:B------:R-:W-:-:S05]  /*2cd0*/  VIADD R16, R16, 0x1 ;  /* 0x0000000110107836 */ /* 0x000fca0000000000 */
[----:B------:R-:W-:-:S13]  /*2ce0*/  ISETP.NE.AND P0, PT, R16, 0x5, PT ;  /* 0x000000051000780c */ /* 0x000fda0003f05270 */
[----:B------:R-:W-:Y:S05]  /*2cf0*/  @P0 BRA `(.L_x_13) ;  /* 0xffffffec00100947 */ /* 0x000fea000383ffff */
[----:B------:R-:W-:Y:S05]  /*2d00*/  BSYNC.RECONVERGENT B2 ;  /* 0x0000000000027941 */ /* 0x000fea0003800200 */
.L_x_10:
[----:B------:R0:W-:Y:S01]  /*2d10*/  STL.64 [R1+0x8], R12 ;  /* 0x0000080c01007387 */ /* 0x0001e20000100a00 */
[----:B------:R-:W-:-:S03]  /*2d20*/  ISETP.NE.U32.AND P0, PT, R22, 0x3, PT ;  /* 0x000000031600780c */ /* 0x000fc60003f05070 */
[----:B------:R0:W-:Y:S01]  /*2d30*/  STL [R1+0x4], R3 ;  /* 0x0000040301007387 */ /* 0x0001e20000100800 */
[----:B------:R-:W-:-:S03]  /*2d40*/  ISETP.NE.AND.EX P0, PT, RZ, RZ, PT, P0 ;  /* 0x000000ffff00720c */ /* 0x000fc60003f05300 */
[----:B------:R0:W-:Y:S10]  /*2d50*/  STL.64 [R1+0x10], R8 ;  /* 0x0000100801007387 */ /* 0x0001f40000100a00 */
[----:B------:R-:W-:Y:S05]  /*2d60*/  @P0 BRA `(.L_x_5) ;  /* 0x0000001000bc0947 */ /* 0x000fea0003800000 */
[----:B------:R-:W-:Y:S01]  /*2d70*/  UMOV UR4, URZ ;  /* 0x000000ff00047c82 */ /* 0x000fe20008000000 */
[----:B------:R-:W-:Y:S01]  /*2d80*/  BSSY.RECONVERGENT B2, `(.L_x_14) ;  /* 0x000012a000027945 */ /* 0x000fe20003800200 */
[----:B------:R-:W-:Y:S01]  /*2d90*/  IMAD.MOV.U32 R16, RZ, RZ, RZ ;  /* 0x000000ffff107224 */ /* 0x000fe200078e00ff */
[----:B0-----:R-:W-:Y:S01]  /*2da0*/  CS2R R12, SRZ ;  /* 0x00000000000c7805 */ /* 0x001fe2000001ff00 */
[----:B------:R-:W-:Y:S02]  /*2db0*/  IMAD.MOV.U32 R8, RZ, RZ, RZ ;  /* 0x000000ffff087224 */ /* 0x000fe400078e00ff */
[----:B------:R-:W-:Y:S02]  /*2dc0*/  IMAD.MOV.U32 R3, RZ, RZ, RZ ;  /* 0x000000ffff037224 */ /* 0x000fe400078e00ff */
[----:B------:R-:W-:-:S07]  /*2dd0*/  IMAD.U32 R9, RZ, RZ, UR4 ;  /* 0x00000004ff097e24 */ /* 0x000fce000f8e00ff */
.L_x_17:
[----:B------:R-:W-:-:S06]  /*2de0*/  IMAD R20, R16, 0x4, R1 ;  /* 0x0000000410147824 */ /* 0x000fcc00078e0201 */
[----:B------:R-:W5:Y:S01]  /*2df0*/  LDL R20, [R20+0x4] ;  /* 0x0000040014147983 */ /* 0x000f620000100800 */
[----:B------:R-:W-:Y:S01]  /*2e00*/  BSSY.RECONVERGENT B3, `(.L_x_15) ;  /* 0x000011e000037945 */ /* 0x000fe20003800200 */
[----:B------:R-:W-:Y:S02]  /*2e10*/  IMAD.SHL.U32 R21, R16, 0x20, RZ ;  /* 0x0000002010157824 */ /* 0x000fe400078e00ff */
[----:B------:R-:W-:-:S07]  /*2e20*/  IMAD.MOV.U32 R22, RZ, RZ, RZ ;  /* 0x000000ffff167224 */ /* 0x000fce00078e00ff */
.L_x_16:
        /* <DEDUP_REMOVED lines=8> */
[----:B------:R-:W-:Y:S02]  /*2eb0*/  @!P0 R2UR UR6, R6 ;  /* 0x00000000060682ca */ /* 0x000fe400000e0000 */
[----:B------:R-:W-:-:S09]  /*2ec0*/  @!P0 R2UR UR7, R7 ;  /* 0x00000000070782ca */ /* 0x000fd200000e0000 */
[----:B------:R-:W2:Y:S04]  /*2ed0*/  @!P0 LDG.E R24, desc[UR4][R18.64] ;  /* 0x0000000412188981 */ /* 0x000ea8000c1e1900 */
[----:B------:R-:W3:Y:S04]  /*2ee0*/  @!P0 LDG.E R23, desc[UR6][R18.64+0x4] ;  /* 0x0000040612178981 */ /* 0x000ee8000c1e1900 */
[----:B------:R-:W4:Y:S01]  /*2ef0*/  @!P0 LDG.E R26, desc[UR4][R18.64+0x8] ;  /* 0x00000804121a8981 */ /* 0x000f22000c1e1900 */
[----:B------:R-:W-:-:S03]  /*2f00*/  R2P PR, R25, 0x7e ;  /* 0x0000007e19007804 */ /* 0x000fc60000000000 */
[----:B------:R-:W4:Y:S10]  /*2f10*/  @!P0 LDG.E R27, desc[UR6][R18.64+0xc] ;  /* 0x00000c06121b8981 */ /* 0x000f34000c1e1900 */
[----:B------:R-:W-:-:S02]  /*2f20*/  @P1 R2UR UR6, R6 ;  /* 0x00000000060612ca */ /* 0x000fc400000e0000 */
[C---:B------:R-:W-:Y:S02]  /*2f30*/  @P1 R2UR UR7, R7.reuse ;  /* 0x00000000070712ca */ /* 0x040fe400000e0000 */
[C---:B------:R-:W-:Y:S02]  /*2f40*/  @P1 R2UR UR8, R6.reuse ;  /* 0x00000000060812ca */ /* 0x040fe400000e0000 */
[C---:B------:R-:W-:Y:S02]  /*2f50*/  @P1 R2UR UR9, R7.reuse ;  /* 0x00000000070912ca */ /* 0x040fe400000e0000 */
[----:B------:R-:W-:Y:S02]  /*2f60*/  @P1 R2UR UR10, R6 ;  /* 0x00000000060a12ca */ /* 0x000fe400000e0000 */
[----:B------:R-:W-:-:S13]  /*2f70*/  @P1 R2UR UR11, R7 ;  /* 0x00000000070b12ca */ /* 0x000fda00000e0000 */
[----:B------:R-:W4:Y:S01]  /*2f80*/  @P1 LDG.E R28, desc[UR10][R18.64+0x1c] ;  /* 0x00001c0a121c1981 */ /* 0x000f22000c1e1900 */
[----:B--2---:R-:W-:-:S03]  /*2f90*/  @!P0 LOP3.LUT R3, R3, R24, RZ, 0x3c, !PT ;  /* 0x0000001803038212 */ /* 0x004fc600078e3cff */
[----:B------:R-:W2:Y:S01]  /*2fa0*/  @!P0 LDG.E R24, desc[UR4][R18.64+0x10] ;  /* 0x0000100412188981 */ /* 0x000ea2000c1e1900 */
[----:B---3--:R-:W-:-:S03]  /*2fb0*/  @!P0 LOP3.LUT R12, R12, R23, RZ, 0x3c, !PT ;  /* 0x000000170c0c8212 */ /* 0x008fc600078e3cff */
[----:B------:R-:W3:Y:S01]  /*2fc0*/  @P1 LDG.E R23, desc[UR8][R18.64+0x18] ;  /* 0x0000180812171981 */ /* 0x000ee2000c1e1900 */
[----:B----4-:R-:W-:-:S03]  /*2fd0*/  @!P0 LOP3.LUT R13, R13, R26, RZ, 0x3c, !PT ;  /* 0x0000001a0d0d8212 */ /* 0x010fc600078e3cff */
[----:B------:R-:W4:Y:S01]  /*2fe0*/  @P1 LDG.E R26, desc[UR6][R18.64+0x14] ;  /* 0x00001406121a1981 */ /* 0x000f22000c1e1900 */
[C---:B------:R-:W-:Y:S02]  /*2ff0*/  @P1 R2UR UR4, R6.reuse ;  /* 0x00000000060412ca */ /* 0x040fe400000e0000 */
[C---:B------:R-:W-:Y:S02]  /*3000*/  @P1 R2UR UR5, R7.reuse ;  /* 0x00000000070512ca */ /* 0x040fe400000e0000 */
[----:B------:R-:W-:Y:S02]  /*3010*/  @P2 R2UR UR8, R6 ;  /* 0x00000000060822ca */ /* 0x000fe400000e0000 */
[----:B------:R-:W-:Y:S02]  /*3020*/  @P2 R2UR UR9, R7 ;  /* 0x00000000070922ca */ /* 0x000fe400000e0000 */
[----:B------:R-:W-:Y:S02]  /*3030*/  @!P0 LOP3.LUT R8, R8, R27, RZ, 0x3c, !PT ;  /* 0x0000001b08088212 */ /* 0x000fe400078e3cff */
[----:B--2---:R-:W-:-:S02]  /*3040*/  @!P0 LOP3.LUT R9, R9, R24, RZ, 0x3c, !PT ;  /* 0x0000001809098212 */ /* 0x004fc400078e3cff */
[----:B------:R-:W2:Y:S01]  /*3050*/  @P1 LDG.E R24, desc[UR6][R18.64+0x24] ;  /* 0x0000240612181981 */ /* 0x000ea2000c1e1900 */
[----:B---3--:R-:W-:-:S03]  /*3060*/  @P1 LOP3.LUT R12, R12, R23, RZ, 0x3c, !PT ;  /* 0x000000170c0c1212 */ /* 0x008fc600078e3cff */
[----:B------:R-:W3:Y:S01]  /*3070*/  @P1 LDG.E R23, desc[UR4][R18.64+0x20] ;  /* 0x0000200412171981 */ /* 0x000ee2000c1e1900 */
[----:B----4-:R-:W-:-:S03]  /*3080*/  @P1 LOP3.LUT R3, R3, R26, RZ, 0x3c, !PT ;  /* 0x0000001a03031212 */ /* 0x010fc600078e3cff */
[----:B------:R-:W4:Y:S01]  /*3090*/  @P2 LDG.E R26, desc[UR8][R18.64+0x28] ;  /* 0x00002808121a2981 */ /* 0x000f22000c1e1900 */
[C---:B------:R-:W-:Y:S02]  /*30a0*/  @P2 R2UR UR4, R6.reuse ;  /* 0x00000000060422ca */ /* 0x040fe400000e0000 */
[C---:B------:R-:W-:Y:S02]  /*30b0*/  @P2 R2UR UR5, R7.reuse ;  /* 0x00000000070522ca */ /* 0x040fe400000e0000 */
[C---:B------:R-:W-:Y:S02]  /*30c0*/  @P2 R2UR UR6, R6.reuse ;  /* 0x00000000060622ca */ /* 0x040fe400000e0000 */
[C---:B------:R-:W-:Y:S02]  /*30d0*/  @P2 R2UR UR7, R7.reuse ;  /* 0x00000000070722ca */ /* 0x040fe400000e0000 */
[----:B------:R-:W-:Y:S02]  /*30e0*/  @P2 R2UR UR10, R6 ;  /* 0x00000000060a22ca */ /* 0x000fe400000e0000 */
[----:B------:R-:W-:-:S02]  /*30f0*/  @P2 R2UR UR11, R7 ;  /* 0x00000000070b22ca */ /* 0x000fc400000e0000 */
[----:B------:R-:W-:-:S11]  /*3100*/  @P1 LOP3.LUT R13, R13, R28, RZ, 0x3c, !PT ;  /* 0x0000001c0d0d1212 */ /* 0x000fd600078e3cff */
[----:B------:R-:W4:Y:S01]  /*3110*/  @P2 LDG.E R27, desc[UR10][R18.64+0x2c] ;  /* 0x00002c0a121b2981 */ /* 0x000f22000c1e1900 */
[----:B--2---:R-:W-:-:S03]  /*3120*/  @P1 LOP3.LUT R9, R9, R24, RZ, 0x3c, !PT ;  /* 0x0000001809091212 */ /* 0x004fc600078e3cff */
        /* <DEDUP_REMOVED lines=13> */
[----:B------:R-:W4:Y:S01]  /*3200*/  @P3 LDG.E R28, desc[UR10][R18.64+0x3c] ;  /* 0x00003c0a121c3981 */ /* 0x000f22000c1e1900 */
[----:B--2---:R-:W-:-:S07]  /*3210*/  @P2 LOP3.LUT R13, R13, R24, RZ, 0x3c, !PT ;  /* 0x000000180d0d2212 */ /* 0x004fce00078e3cff */
[----:B------:R-:W2:Y:S01]  /*3220*/  @P3 LDG.E R24, desc[UR6][R18.64+0x44] ;  /* 0x0000440612183981 */ /* 0x000ea2000c1e1900 */
[----:B---3--:R-:W-:-:S03]  /*3230*/  @P2 LOP3.LUT R8, R8, R23, RZ, 0x3c, !PT ;  /* 0x0000001708082212 */ /* 0x008fc600078e3cff */
[----:B------:R-:W3:Y:S01]  /*3240*/  @P3 LDG.E R23, desc[UR4][R18.64+0x40] ;  /* 0x0000400412173981 */ /* 0x000ee2000c1e1900 */
[----:B----4-:R-:W-:-:S03]  /*3250*/  @P2 LOP3.LUT R9, R9, R26, RZ, 0x3c, !PT ;  /* 0x0000001a09092212 */ /* 0x010fc600078e3cff */
[----:B------:R-:W4:Y:S01]  /*3260*/  @P3 LDG.E R26, desc[UR10][R18.64+0x4c] ;  /* 0x00004c0a121a3981 */ /* 0x000f22000c1e1900 */
[----:B------:R-:W-:Y:S02]  /*3270*/  @P2 LOP3.LUT R12, R12, R27, RZ, 0x3c, !PT ;  /* 0x0000001b0c0c2212 */ /* 0x000fe400078e3cff */
[C---:B------:R-:W-:Y:S01]  /*3280*/  @P4 R2UR UR4, R6.reuse ;  /* 0x00000000060442ca */ /* 0x040fe200000e0000 */
[----:B------:R-:W4:Y:S01]  /*3290*/  @P3 LDG.E R27, desc[UR8][R18.64+0x48] ;  /* 0x00004808121b3981 */ /* 0x000f22000c1e1900 */
[C---:B------:R-:W-:Y:S02]  /*32a0*/  @P4 R2UR UR5, R7.reuse ;  /* 0x00000000070542ca */ /* 0x040fe400000e0000 */
[C---:B------:R-:W-:Y:S02]  /*32b0*/  @P4 R2UR UR6, R6.reuse ;  /* 0x00000000060642ca */ /* 0x040fe400000e0000 */
[----:B------:R-:W-:Y:S02]  /*32c0*/  @P4 R2UR UR7, R7 ;  /* 0x00000000070742ca */ /* 0x000fe400000e0000 */
[----:B------:R-:W-:-:S02]  /*32d0*/  @P4 R2UR UR8, R6 ;  /* 0x00000000060842ca */ /* 0x000fc400000e0000 */
[----:B------:R-:W-:Y:S02]  /*32e0*/  @P4 R2UR UR9, R7 ;  /* 0x00000000070942ca */ /* 0x000fe400000e0000 */
        /* <DEDUP_REMOVED lines=8> */
[----:B------:R-:W-:Y:S02]  /*3370*/  @P5 R2UR UR8, R6 ;  /* 0x00000000060852ca */ /* 0x000fe400000e0000 */
[----:B------:R-:W-:Y:S02]  /*3380*/  @P5 R2UR UR9, R7 ;  /* 0x00000000070952ca */ /* 0x000fe400000e0000 */
[----:B------:R-:W-:-:S04]  /*3390*/  @P3 LOP3.LUT R3, R3, R28, RZ, 0x3c, !PT ;  /* 0x0000001c03033212 */ /* 0x000fc800078e3cff */
[----:B--2---:R-:W-:Y:S02]  /*33a0*/  @P4 LOP3.LUT R3, R3, R24, RZ, 0x3c, !PT ;  /* 0x0000001803034212 */ /* 0x004fe400078e3cff */
[----:B------:R-:W2:Y:S01]  /*33b0*/  @P4 LDG.E R24, desc[UR4][R18.64+0x60] ;  /* 0x0000600412184981 */ /* 0x000ea2000c1e1900 */
[----:B---3--:R-:W-:-:S04]  /*33c0*/  @P4 LOP3.LUT R12, R12, R23, RZ, 0x3c, !PT ;  /* 0x000000170c0c4212 */ /* 0x008fc800078e3cff */
        /* <DEDUP_REMOVED lines=9> */
[----:B------:R-:W-:-:S03]  /*3460*/  @P3 LOP3.LUT R8, R8, R27, RZ, 0x3c, !PT ;  /* 0x0000001b08083212 */ /* 0x000fc600078e3cff */
[----:B------:R-:W4:Y:S01]  /*3470*/  @P4 LDG.E R27, desc[UR10][R18.64+0x5c] ;  /* 0x00005c0a121b4981 */ /* 0x000f22000c1e1900 */
[----:B------:R-:W-:Y:S02]  /*3480*/  @P5 R2UR UR10, R6 ;  /* 0x00000000060a52ca */ /* 0x000fe400000e0000 */
[----:B--2---:R-:W-:Y:S02]  /*3490*/  @P4 LOP3.LUT R9, R9, R24, RZ, 0x3c, !PT ;  /* 0x0000001809094212 */ /* 0x004fe400078e3cff */
        /* <DEDUP_REMOVED lines=8> */
[----:B------:R-:W-:Y:S02]  /*3520*/  @P6 R2UR UR6, R6 ;  /* 0x00000000060662ca */ /* 0x000fe400000e0000 */
[----:B------:R-:W-:-:S05]  /*3530*/  @P6 R2UR UR7, R7 ;  /* 0x00000000070762ca */ /* 0x000fca00000e0000 */
        /* <DEDUP_REMOVED lines=11> */
[----:B------:R-:W-:-:S13]  /*35f0*/  LOP3.LUT P0, RZ, R25, 0x80, RZ, 0xc0, !PT ;  /* 0x0000008019ff7812 */ /* 0x000fda000780c0ff */
        /* <DEDUP_REMOVED lines=9> */
[----:B------:R-:W-:Y:S01]  /*3690*/  @P6 LOP3.LUT R12, R12, R27, RZ, 0x3c, !PT ;  /* 0x0000001b0c0c6212 */ /* 0x000fe200078e3cff */
[----:B------:R-:W4:Y:S08]  /*36a0*/  @P0 LDG.E R28, desc[UR10][R18.64+0x8c] ;  /* 0x00008c0a121c0981 */ /* 0x000f30000c1e1900 */
[----:B------:R-:W4:Y:S01]  /*36b0*/  @P0 LDG.E R27, desc[UR8][R18.64+0x98] ;  /* 0x00009808121b0981 */ /* 0x000f22000c1e1900 */
[----:B--2---:R-:W-:-:S03]  /*36c0*/  @P6 LOP3.LUT R13, R13, R24, RZ, 0x3c, !PT ;  /* 0x000000180d0d6212 */ /* 0x004fc600078e3cff */
[----:B------:R-:W2:Y:S01]  /*36d0*/  @P0 LDG.E R24, desc[UR6][R18.64+0x94] ;  /* 0x0000940612180981 */ /* 0x000ea2000c1e1900 */
[----:B---3--:R-:W-:-:S03]  /*36e0*/  @P6 LOP3.LUT R8, R8, R23, RZ, 0x3c, !PT ;  /* 0x0000001708086212 */ /* 0x008fc600078e3cff */
[----:B------:R-:W3:Y:S01]  /*36f0*/  @P0 LDG.E R23, desc[UR4][R18.64+0x90] ;  /* 0x0000900412170981 */ /* 0x000ee2000c1e1900 */
[----:B----4-:R-:W-:-:S03]  /*3700*/  @P6 LOP3.LUT R9, R9, R26, RZ, 0x3c, !PT ;  /* 0x0000001a09096212 */ /* 0x010fc600078e3cff */
[----:B------:R-:W4:Y:S01]  /*3710*/  @P0 LDG.E R26, desc[UR10][R18.64+0x9c] ;  /* 0x00009c0a121a0981 */ /* 0x000f22000c1e1900 */
[----:B------:R-:W-:Y:S02]  /*3720*/  @P0 LOP3.LUT R3, R3, R28, RZ, 0x3c, !PT ;  /* 0x0000001c03030212 */ /* 0x000fe400078e3cff */
[----:B------:R-:W-:Y:S02]  /*3730*/  @P0 LOP3.LUT R8, R8, R27, RZ, 0x3c, !PT ;  /* 0x0000001b08080212 */ /* 0x000fe400078e3cff */
[----:B--2---:R-:W-:Y:S02]  /*3740*/  @P0 LOP3.LUT R13, R13, R24, RZ, 0x3c, !PT ;  /* 0x000000180d0d0212 */ /* 0x004fe400078e3cff */
[----:B---3--:R-:W-:Y:S02]  /*3750*/  @P0 LOP3.LUT R12, R12, R23, RZ, 0x3c, !PT ;  /* 0x000000170c0c0212 */ /* 0x008fe400078e3cff */
[----:B----4-:R-:W-:Y:S02]  /*3760*/  @P0 LOP3.LUT R9, R9, R26, RZ, 0x3c, !PT ;  /* 0x0000001a09090212 */ /* 0x010fe400078e3cff */
[----:B------:R-:W-:-:S13]  /*3770*/  R2P PR, R25.B1, 0x7f ;  /* 0x0000007f19007804 */ /* 0x000fda0000001000 */
[----:B------:R-:W-:Y:S02]  /*3780*/  @P0 R2UR UR4, R6 ;  /* 0x00000000060402ca */ /* 0x000fe400000e0000 */
[----:B------:R-:W-:-:S13]  /*3790*/  @P0 R2UR UR5, R7 ;  /* 0x00000000070502ca */ /* 0x000fda00000e0000 */
[----:B------:R-:W2:Y:S01]  /*37a0*/  @P0 LDG.E R24, desc[UR4][R18.64+0xa0] ;  /* 0x0000a00412180981 */ /* 0x000ea2000c1e1900 */
[C---:B------:R-:W-:Y:S02]  /*37b0*/  @P0 R2UR UR6, R6.reuse ;  /* 0x00000000060602ca */ /* 0x040fe400000e0000 */
[C---:B------:R-:W-:Y:S01]  /*37c0*/  @P0 R2UR UR7, R7.reuse ;  /* 0x00000000070702ca */ /* 0x040fe200000e0000 */
[----:B------:R-:W3:Y:S04]  /*37d0*/  @P0 LDG.E R26, desc[UR4][R18.64+0xb0] ;  /* 0x0000b004121a0981 */ /* 0x000ee8000c1e1900 */
[----:B------:R-:W4:Y:S01]  /*37e0*/  @P0 LDG.E R23, desc[UR4][R18.64+0xa4] ;  /* 0x0000a40412170981 */ /* 0x000f22000c1e1900 */
[----:B------:R-:W-:Y:S02]  /*37f0*/  @P1 R2UR UR4, R6 ;  /* 0x00000000060412ca */ /* 0x000fe400000e0000 */
[----:B------:R-:W-:-:S02]  /*3800*/  @P1 R2UR UR5, R7 ;  /* 0x00000000070512ca */ /* 0x000fc400000e0000 */
[----:B--2---:R-:W-:-:S03]  /*3810*/  @P0 LOP3.LUT R3, R3, R24, RZ, 0x3c, !PT ;  /* 0x0000001803030212 */ /* 0x004fc600078e3cff */
[----:B------:R-:W2:Y:S01]  /*3820*/  @P0 LDG.E R24, desc[UR6][R18.64+0xa8] ;  /* 0x0000a80612180981 */ /* 0x000ea2000c1e1900 */
[----:B------:R-:W-:Y:S02]  /*3830*/  @P2 R2UR UR6, R6 ;  /* 0x00000000060622ca */ /* 0x000fe400000e0000 */
[----:B------:R-:W-:Y:S02]  /*3840*/  @P2 R2UR UR7, R7 ;  /* 0x00000000070722ca */ /* 0x000fe400000e0000 */
[----:B---3--:R-:W-:-:S11]  /*3850*/  @P0 LOP3.LUT R9, R9, R26, RZ, 0x3c, !PT ;  /* 0x0000001a09090212 */ /* 0x008fd600078e3cff */
[----:B------:R-:W3:Y:S01]  /*3860*/  @P2 LDG.E R26, desc[UR6][R18.64+0xd8] ;  /* 0x0000d806121a2981 */ /* 0x000ee2000c1e1900 */
[----:B--2---:R-:W-:-:S03]  /*3870*/  @P0 LOP3.LUT R13, R13, R24, RZ, 0x3c, !PT ;  /* 0x000000180d0d0212 */ /* 0x004fc600078e3cff */
[----:B------:R-:W2:Y:S01]  /*3880*/  @P1 LDG.E R24, desc[UR4][R18.64+0xc4] ;  /* 0x0000c40412181981 */ /* 0x000ea2000c1e1900 */
[C---:B------:R-:W-:Y:S02]  /*3890*/  @P3 R2UR UR4, R6.reuse ;  /* 0x00000000060432ca */ /* 0x040fe400000e0000 */
[C---:B------:R-:W-:Y:S02]  /*38a0*/  @P3 R2UR UR5, R7.reuse ;  /* 0x00000000070532ca */ /* 0x040fe400000e0000 */
[C---:B------:R-:W-:Y:S02]  /*38b0*/  @P0 R2UR UR8, R6.reuse ;  /* 0x00000000060802ca */ /* 0x040fe400000e0000 */
[C---:B------:R-:W-:Y:S02]  /*38c0*/  @P0 R2UR UR9, R7.reuse ;  /* 0x00000000070902ca */ /* 0x040fe400000e0000 */
[----:B------:R-:W-:Y:S02]  /*38d0*/  @P5 R2UR UR6, R6 ;  /* 0x00000000060652ca */ /* 0x000fe400000e0000 */
[----:B------:R-:W-:-:S05]  /*38e0*/  @P5 R2UR UR7, R7 ;  /* 0x00000000070752ca */ /* 0x000fca00000e0000 */
[----:B------:R-:W3:Y:S01]  /*38f0*/  @P3 LDG.E R28, desc[UR4][R18.64+0xec] ;  /* 0x0000ec04121c3981 */ /* 0x000ee2000c1e1900 */
[----:B------:R-:W-:Y:S02]  /*3900*/  @P4 R2UR UR4, R6 ;  /* 0x00000000060442ca */ /* 0x000fe400000e0000 */
[----:B------:R-:W-:Y:S01]  /*3910*/  @P4 R2UR UR5, R7 ;  /* 0x00000000070542ca */ /* 0x000fe200000e0000 */
[----:B------:R-:W3:Y:S01]  /*3920*/  @P0 LDG.E R27, desc[UR8][R18.64+0xac] ;  /* 0x0000ac08121b0981 */ /* 0x000ee2000c1e1900 */
[----:B----4-:R-:W-:-:S11]  /*3930*/  @P0 LOP3.LUT R12, R12, R23, RZ, 0x3c, !PT ;  /* 0x000000170c0c0212 */ /* 0x010fd600078e3cff */
[----:B------:R-:W4:Y:S01]  /*3940*/  @P4 LDG.E R23, desc[UR4][R18.64+0x100] ;  /* 0x0001000412174981 */ /* 0x000f22000c1e1900 */
[----:B------:R-:W-:Y:S02]  /*3950*/  @P1 R2UR UR4, R6 ;  /* 0x00000000060412ca */ /* 0x000fe400000e0000 */
[----:B------:R-:W-:Y:S02]  /*3960*/  @P1 R2UR UR5, R7 ;  /* 0x00000000070512ca */ /* 0x000fe400000e0000 */
[----:B--2---:R-:W-:-:S11]  /*3970*/  @P1 LOP3.LUT R9, R9, R24, RZ, 0x3c, !PT ;  /* 0x0000001809091212 */ /* 0x004fd600078e3cff */
[----:B------:R-:W2:Y:S01]  /*3980*/  @P1 LDG.E R24, desc[UR4][R18.64+0xb4] ;  /* 0x0000b40412181981 */ /* 0x000ea2000c1e1900 */
[----:B---3--:R-:W-:-:S03]  /*3990*/  @P2 LOP3.LUT R9, R9, R26, RZ, 0x3c, !PT ;  /* 0x0000001a09092212 */ /* 0x008fc600078e3cff */
[----:B------:R-:W3:Y:S01]  /*39a0*/  @P5 LDG.E R26, desc[UR6][R18.64+0x114] ;  /* 0x00011406121a5981 */ /* 0x000ee2000c1e1900 */
[----:B------:R-:W-:Y:S02]  /*39b0*/  @P1 R2UR UR6, R6 ;  /* 0x00000000060612ca */ /* 0x000fe400000e0000 */
[----:B------:R-:W-:Y:S02]  /*39c0*/  @P1 R2UR UR7, R7 ;  /* 0x00000000070712ca */ /* 0x000fe400000e0000 */
[----:B------:R-:W-:Y:S02]  /*39d0*/  @P3 LOP3.LUT R9, R9, R28, RZ, 0x3c, !PT ;  /* 0x0000001c09093212 */ /* 0x000fe400078e3cff */
[----:B------:R-:W-:Y:S02]  /*39e0*/  @P0 LOP3.LUT R8, R8, R27, RZ, 0x3c, !PT ;  /* 0x0000001b08080212 */ /* 0x000fe400078e3cff */
[----:B------:R-:W-:Y:S02]  /*39f0*/  LOP3.LUT P0, RZ, R25, 0x8000, RZ, 0xc0, !PT ;  /* 0x0000800019ff7812 */ /* 0x000fe4000780c0ff */
[----:B------:R-:W2:Y:S01]  /*3a00*/  @P1 LDG.E R25, desc[UR4][R18.64+0xc0] ;  /* 0x0000c00412191981 */ /* 0x000ea2000c1e1900 */
[----:B----4-:R-:W-:-:S03]  /*3a10*/  @P4 LOP3.LUT R9, R9, R23, RZ, 0x3c, !PT ;  /* 0x0000001709094212 */ /* 0x010fc600078e3cff */
[----:B------:R-:W4:Y:S01]  /*3a20*/  @P1 LDG.E R23, desc[UR4][R18.64+0xb8] ;  /* 0x0000b80412171981 */ /* 0x000f22000c1e1900 */
[----:B---3--:R-:W-:-:S03]  /*3a30*/  @P5 LOP3.LUT R9, R9, R26, RZ, 0x3c, !PT ;  /* 0x0000001a09095212 */ /* 0x008fc600078e3cff */
[----:B------:R-:W3:Y:S01]  /*3a40*/  @P1 LDG.E R26, desc[UR6][R18.64+0xbc] ;  /* 0x0000bc06121a1981 */ /* 0x000ee2000c1e1900 */
[----:B------:R-:W-:Y:S02]  /*3a50*/  @P2 R2UR UR6, R6 ;  /* 0x00000000060622ca */ /* 0x000fe400000e0000 */
[----:B------:R-:W-:Y:S02]  /*3a60*/  @P2 R2UR UR7, R7 ;  /* 0x00000000070722ca */ /* 0x000fe400000e0000 */
[----:B--2---:R-:W-:-:S11]  /*3a70*/  @P1 LOP3.LUT R3, R3, R24, RZ, 0x3c, !PT ;  /* 0x0000001803031212 */ /* 0x004fd600078e3cff */
[----:B------:R-:W2:Y:S01]  /*3a80*/  @P2 LDG.E R24, desc[UR6][R18.64+0xc8] ;  /* 0x0000c80612182981 */ /* 0x000ea2000c1e1900 */
[----:B------:R-:W-:Y:S02]  /*3a90*/  @P2 R2UR UR4, R6 ;  /* 0x00000000060422ca */ /* 0x000fe400000e0000 */
[----:B------:R-:W-:Y:S02]  /*3aa0*/  @P2 R2UR UR5, R7 ;  /* 0x00000000070522ca */ /* 0x000fe400000e0000 */
[----:B------:R-:W-:Y:S02]  /*3ab0*/  @P1 LOP3.LUT R8, R8, R25, RZ, 0x3c, !PT ;  /* 0x0000001908081212 */ /* 0x000fe400078e3cff */
[----:B----4-:R-:W-:-:S09]  /*3ac0*/  @P1 LOP3.LUT R12, R12, R23, RZ, 0x3c, !PT ;  /* 0x000000170c0c1212 */ /* 0x010fd200078e3cff */
[----:B------:R-:W4:Y:S04]  /*3ad0*/  @P2 LDG.E R23, desc[UR4][R18.64+0xcc] ;  /* 0x0000cc0412172981 */ /* 0x000f28000c1e1900 */
[----:B------:R-:W4:Y:S01]  /*3ae0*/  @P2 LDG.E R25, desc[UR4][R18.64+0xd4] ;  /* 0x0000d40412192981 */ /* 0x000f22000c1e1900 */
[----:B------:R-:W-:Y:S02]  /*3af0*/  @P3 R2UR UR4, R6 ;  /* 0x00000000060432ca */ /* 0x000fe400000e0000 */
[----:B------:R-:W-:Y:S02]  /*3b00*/  @P3 R2UR UR5, R7 ;  /* 0x00000000070532ca */ /* 0x000fe400000e0000 */
[----:B---3--:R-:W-:Y:S02]  /*3b10*/  @P1 LOP3.LUT R13, R13, R26, RZ, 0x3c, !PT ;  /* 0x0000001a0d0d1212 */ /* 0x008fe400078e3cff */
[----:B------:R-:W3:Y:S01]  /*3b20*/  @P2 LDG.E R26, desc[UR6][R18.64+0xd0] ;  /* 0x0000d006121a2981 */ /* 0x000ee2000c1e1900 */
[----:B--2---:R-:W-:-:S08]  /*3b30*/  @P2 LOP3.LUT R3, R3, R24, RZ, 0x3c, !PT ;  /* 0x0000001803032212 */ /* 0x004fd000078e3cff */
[----:B------:R-:W2:Y:S01]  /*3b40*/  @P3 LDG.E R24, desc[UR4][R18.64+0xdc] ;  /* 0x0000dc0412183981 */ /* 0x000ea2000c1e1900 */
[----:B------:R-:W-:Y:S02]  /*3b50*/  @P3 R2UR UR6, R6 ;  /* 0x00000000060632ca */ /* 0x000fe400000e0000 */
[----:B------:R-:W-:Y:S02]  /*3b60*/  @P3 R2UR UR7, R7 ;  /* 0x00000000070732ca */ /* 0x000fe400000e0000 */
[----:B----4-:R-:W-:Y:S02]  /*3b70*/  @P2 LOP3.LUT R12, R12, R23, RZ, 0x3c, !PT ;  /* 0x000000170c0c2212 */ /* 0x010fe400078e3cff */
[----:B------:R-:W4:Y:S01]  /*3b80*/  @P3 LDG.E R23, desc[UR4][R18.64+0xe0] ;  /* 0x0000e00412173981 */ /* 0x000f22000c1e1900 */
[----:B------:R-:W-:-:S03]  /*3b90*/  @P2 LOP3.LUT R8, R8, R25, RZ, 0x3c, !PT ;  /* 0x0000001908082212 */ /* 0x000fc600078e3cff */
[----:B------:R-:W4:Y:S01]  /*3ba0*/  @P3 LDG.E R25, desc[UR4][R18.64+0xe8] ;  /* 0x0000e80412193981 */ /* 0x000f22000c1e1900 */
[----:B---3--:R-:W-:-:S04]  /*3bb0*/  @P2 LOP3.LUT R13, R13, R26, RZ, 0x3c, !PT ;  /* 0x0000001a0d0d2212 */ /* 0x008fc800078e3cff */
[----:B------:R-:W3:Y:S01]  /*3bc0*/  @P3 LDG.E R26, desc[UR6][R18.64+0xe4] ;  /* 0x0000e406121a3981 */ /* 0x000ee2000c1e1900 */
[----:B------:R-:W-:Y:S02]  /*3bd0*/  @P4 R2UR UR6, R6 ;  /* 0x00000000060642ca */ /* 0x000fe400000e0000 */
[----:B------:R-:W-:Y:S02]  /*3be0*/  @P4 R2UR UR7, R7 ;  /* 0x00000000070742ca */ /* 0x000fe400000e0000 */
[----:B--2---:R-:W-:-:S11]  /*3bf0*/  @P3 LOP3.LUT R3, R3, R24, RZ, 0x3c, !PT ;  /* 0x0000001803033212 */ /* 0x004fd600078e3cff */
[----:B------:R-:W2:Y:S01]  /*3c00*/  @P4 LDG.E R24, desc[UR6][R18.64+0xf0] ;  /* 0x0000f00612184981 */ /* 0x000ea2000c1e1900 */
[----:B------:R-:W-:Y:S02]  /*3c10*/  @P4 R2UR UR4, R6 ;  /* 0x00000000060442ca */ /* 0x000fe400000e0000 */
[----:B------:R-:W-:Y:S02]  /*3c20*/  @P4 R2UR UR5, R7 ;  /* 0x00000000070542ca */ /* 0x000fe400000e0000 */
[----:B----4-:R-:W-:-:S11]  /*3c30*/  @P3 LOP3.LUT R12, R12, R23, RZ, 0x3c, !PT ;  /* 0x000000170c0c3212 */ /* 0x010fd600078e3cff */
[----:B------:R-:W4:Y:S01]  /*3c40*/  @P4 LDG.E R23, desc[UR4][R18.64+0xf4] ;  /* 0x0000f40412174981 */ /* 0x000f22000c1e1900 */
[----:B------:R-:W-:-:S03]  /*3c50*/  @P3 LOP3.LUT R8, R8, R25, RZ, 0x3c, !PT ;  /* 0x0000001908083212 */ /* 0x000fc600078e3cff */
[----:B------:R-:W4:Y:S01]  /*3c60*/  @P4 LDG.E R25, desc[UR4][R18.64+0xfc] ;  /* 0x0000fc0412194981 */ /* 0x000f22000c1e1900 */
[----:B------:R-:W-:Y:S02]  /*3c70*/  @P5 R2UR UR4, R6 ;  /* 0x00000000060452ca */ /* 0x000fe400000e0000 */
[----:B------:R-:W-:Y:S02]  /*3c80*/  @P5 R2UR UR5, R7 ;  /* 0x00000000070552ca */ /* 0x000fe400000e0000 */
[----:B---3--:R-:W-:Y:S02]  /*3c90*/  @P3 LOP3.LUT R13, R13, R26, RZ, 0x3c, !PT ;  /* 0x0000001a0d0d3212 */ /* 0x008fe400078e3cff */
[----:B------:R-:W3:Y:S01]  /*3ca0*/  @P4 LDG.E R26, desc[UR6][R18.64+0xf8] ;  /* 0x0000f806121a4981 */ /* 0x000ee2000c1e1900 */
[----:B--2---:R-:W-:-:S08]  /*3cb0*/  @P4 LOP3.LUT R3, R3, R24, RZ, 0x3c, !PT ;  /* 0x0000001803034212 */ /* 0x004fd000078e3cff */
[----:B------:R-:W2:Y:S01]  /*3cc0*/  @P5 LDG.E R24, desc[UR4][R18.64+0x104] ;  /* 0x0001040412185981 */ /* 0x000ea2000c1e1900 */
[C---:B------:R-:W-:Y:S02]  /*3cd0*/  @P6 R2UR UR8, R6.reuse ;  /* 0x00000000060862ca */ /* 0x040fe400000e0000 */
[C---:B------:R-:W-:Y:S02]  /*3ce0*/  @P6 R2UR UR9, R7.reuse ;  /* 0x00000000070962ca */ /* 0x040fe400000e0000 */
[----:B------:R-:W-:Y:S02]  /*3cf0*/  @P5 R2UR UR6, R6 ;  /* 0x00000000060652ca */ /* 0x000fe400000e0000 */
[----:B------:R-:W-:Y:S02]  /*3d00*/  @P5 R2UR UR7, R7 ;  /* 0x00000000070752ca */ /* 0x000fe400000e0000 */
[----:B----4-:R-:W-:Y:S02]  /*3d10*/  @P4 LOP3.LUT R12, R12, R23, RZ, 0x3c, !PT ;  /* 0x000000170c0c4212 */ /* 0x010fe400078e3cff */
[----:B------:R-:W4:Y:S01]  /*3d20*/  @P5 LDG.E R23, desc[UR4][R18.64+0x108] ;  /* 0x0001080412175981 */ /* 0x000f22000c1e1900 */
[----:B------:R-:W-:-:S03]  /*3d30*/  @P4 LOP3.LUT R8, R8, R25, RZ, 0x3c, !PT ;  /* 0x0000001908084212 */ /* 0x000fc600078e3cff */
[----:B------:R-:W4:Y:S01]  /*3d40*/  @P5 LDG.E R25, desc[UR4][R18.64+0x110] ;  /* 0x0001100412195981 */ /* 0x000f22000c1e1900 */
[----:B---3--:R-:W-:-:S03]  /*3d50*/  @P4 LOP3.LUT R13, R13, R26, RZ, 0x3c, !PT ;  /* 0x0000001a0d0d4212 */ /* 0x008fc600078e3cff */
[----:B------:R-:W3:Y:S04]  /*3d60*/  @P6 LDG.E R28, desc[UR8][R18.64+0x128] ;  /* 0x00012808121c6981 */ /* 0x000ee8000c1e1900 */
        /* <DEDUP_REMOVED lines=8> */
[----:B------:R-:W-:-:S02]  /*3df0*/  @P6 R2UR UR7, R7 ;  /* 0x00000000070762ca */ /* 0x000fc400000e0000 */
[----:B----4-:R-:W-:-:S03]  /*3e00*/  @P5 LOP3.LUT R12, R12, R23, RZ, 0x3c, !PT ;  /* 0x000000170c0c5212 */ /* 0x010fc600078e3cff */
[----:B------:R-:W4:Y:S01]  /*3e10*/  @P6 LDG.E R23, desc[UR4][R18.64+0x11c] ;  /* 0x00011c0412176981 */ /* 0x000f22000c1e1900 */
[----:B------:R-:W-:-:S03]  /*3e20*/  @P5 LOP3.LUT R8, R8, R25, RZ, 0x3c, !PT ;  /* 0x0000001908085212 */ /* 0x000fc600078e3cff */
[----:B------:R-:W4:Y:S01]  /*3e30*/  @P6 LDG.E R25, desc[UR8][R18.64+0x124] ;  /* 0x0001240812196981 */ /* 0x000f22000c1e1900 */
[----:B---3--:R-:W-:-:S03]  /*3e40*/  @P5 LOP3.LUT R13, R13, R26, RZ, 0x3c, !PT ;  /* 0x0000001a0d0d5212 */ /* 0x008fc600078e3cff */
        /* <DEDUP_REMOVED lines=11> */
[----:B------:R-:W-:-:S07]  /*3f00*/  @P6 LOP3.LUT R8, R8, R25, RZ, 0x3c, !PT ;  /* 0x0000001908086212 */ /* 0x000fce00078e3cff */
[----:B------:R-:W4:Y:S01]  /*3f10*/  @P0 LDG.E R25, desc[UR8][R18.64+0x138] ;  /* 0x0001380812190981 */ /* 0x000f22000c1e1900 */
[----:B---3--:R-:W-:-:S03]  /*3f20*/  @P0 LOP3.LUT R3, R3, R26, RZ, 0x3c, !PT ;  /* 0x0000001a03030212 */ /* 0x008fc600078e3cff */
[----:B------:R-:W3:Y:S01]  /*3f30*/  @P0 LDG.E R26, desc[UR10][R18.64+0x13c] ;  /* 0x00013c0a121a0981 */ /* 0x000ee2000c1e1900 */
[----:B--2---:R-:W-:-:S03]  /*3f40*/  @P6 LOP3.LUT R13, R13, R24, RZ, 0x3c, !PT ;  /* 0x000000180d0d6212 */ /* 0x004fc600078e3cff */
[----:B------:R-:W2:Y:S01]  /*3f50*/  @P0 LDG.E R24, desc[UR6][R18.64+0x134] ;  /* 0x0001340612180981 */ /* 0x000ea2000c1e1900 */
[----:B------:R-:W-:-:S05]  /*3f60*/  VIADD R22, R22, 0x10 ;  /* 0x0000001016167836 */ /* 0x000fca0000000000 */
[----:B------:R-:W-:Y:S02]  /*3f70*/  ISETP.NE.AND P1, PT, R22, 0x20, PT ;  /* 0x000000201600780c */ /* 0x000fe40003f25270 */
[----:B------:R-:W-:Y:S02]  /*3f80*/  @P6 LOP3.LUT R9, R9, R28, RZ, 0x3c, !PT ;  /* 0x0000001c09096212 */ /* 0x000fe400078e3cff */
[----:B----4-:R-:W-:Y:S02]  /*3f90*/  @P0 LOP3.LUT R12, R12, R23, RZ, 0x3c, !PT ;  /* 0x000000170c0c0212 */ /* 0x010fe400078e3cff */
[----:B------:R-:W-:Y:S02]  /*3fa0*/  @P0 LOP3.LUT R8, R8, R25, RZ, 0x3c, !PT ;  /* 0x0000001908080212 */ /* 0x000fe400078e3cff */
[----:B---3--:R-:W-:Y:S02]  /*3fb0*/  @P0 LOP3.LUT R9, R9, R26, RZ, 0x3c, !PT ;  /* 0x0000001a09090212 */ /* 0x008fe400078e3cff */
[----:B--2---:R-:W-:-:S03]  /*3fc0*/  @P0 LOP3.LUT R13, R13, R24, RZ, 0x3c, !PT ;  /* 0x000000180d0d0212 */ /* 0x004fc600078e3cff */
[----:B------:R-:W-:Y:S05]  /*3fd0*/  @P1 BRA `(.L_x_16) ;  /* 0xffffffec00941947 */ /* 0x000fea000383ffff */
[----:B------:R-:W-:Y:S05]  /*3fe0*/  BSYNC.RECONVERGENT B3 ;  /* 0x0000000000037941 */ /* 0x000fea0003800200 */
.L_x_15:
[----:B------:R-:W-:-:S05]  /*3ff0*/  VIADD R16, R16, 0x1 ;  /* 0x0000000110107836 */ /* 0x000fca0000000000 */
[----:B------:R-:W-:-:S13]  /*4000*/  ISETP.NE.AND P0, PT, R16, 0x5, PT ;  /* 0x000000051000780c */ /* 0x000fda0003f05270 */
[----:B------:R-:W-:Y:S05]  /*4010*/  @P0 BRA `(.L_x_17) ;  /* 0xffffffec00700947 */ /* 0x000fea000383ffff */
[----:B------:R-:W-:Y:S05]  /*4020*/  BSYNC.RECONVERGENT B2 ;  /* 0x0000000000027941 */ /* 0x000fea0003800200 */
.L_x_14:
[----:B------:R1:W-:Y:S04]  /*4030*/  STL.64 [R1+0x8], R12 ;  /* 0x0000080c01007387 */ /* 0x0003e80000100a00 */
[----:B------:R1:W-:Y:S04]  /*4040*/  STL [R1+0x4], R3 ;  /* 0x0000040301007387 */ /* 0x0003e80000100800 */
[----:B------:R1:W-:Y:S02]  /*4050*/  STL.64 [R1+0x10], R8 ;  /* 0x0000100801007387 */ /* 0x0003e40000100a00 */
.L_x_5:
[----:B------:R-:W-:Y:S05]  /*4060*/  BSYNC.RECONVERGENT B0 ;  /* 0x0000000000007941 */ /* 0x000fea0003800200 */
.L_x_4:
[----:B------:R-:W-:Y:S01]  /*4070*/  ISETP.GT.U32.AND P0, PT, R10, 0x3, PT ;  /* 0x000000030a00780c */ /* 0x000fe20003f04070 */
[----:B------:R-:W-:Y:S01]  /*4080*/  VIADD R2, R2, 0x1 ;  /* 0x0000000102027836 */ /* 0x000fe20000000000 */
[--C-:B------:R-:W-:Y:S02]  /*4090*/  SHF.R.U64 R10, R10, 0x2, R17.reuse ;  /* 0x000000020a0a7819 */ /* 0x100fe40000001211 */
[----:B------:R-:W-:Y:S02]  /*40a0*/  ISETP.GT.U32.AND.EX P0, PT, R17, RZ, PT, P0 ;  /* 0x000000ff1100720c */ /* 0x000fe40003f04100 */
[----:B------:R-:W-:-:S11]  /*40b0*/  SHF.R.U32.HI R17, RZ, 0x2, R17 ;  /* 0x00000002ff117819 */ /* 0x000fd60000011611 */
[----:B------:R-:W-:Y:S05]  /*40c0*/  @P0 BRA `(.L_x_18) ;  /* 0xffffffc000c40947 */ /* 0x000fea000383ffff */
.L_x_3:
[----:B------:R-:W-:Y:S05]  /*40d0*/  BSYNC.RECONVERGENT B1 ;  /* 0x0000000000017941 */ /* 0x000fea0003800200 */
.L_x_2:
[----:B0-----:R-:W-:Y:S01]  /*40e0*/  SHF.R.U32.HI R2, RZ, 0x2, R3 ;  /* 0x00000002ff027819 */ /* 0x001fe20000011603 */
[----:B-1----:R-:W-:Y:S01]  /*40f0*/  IMAD.SHL.U32 R8, R9, 0x10, RZ ;  /* 0x0000001009087824 */ /* 0x002fe200078e00ff */
[----:B------:R-:W0:Y:S01]  /*4100*/  LDCU.64 UR4, c[0x0][0x380] ;  /* 0x00007000ff0477ac */ /* 0x000e220008000a00 */
[----:B------:R-:W-:Y:S02]  /*4110*/  R2UR UR6, R6 ;  /* 0x00000000060672ca */ /* 0x000fe400000e0000 */
[----:B------:R-:W-:Y:S02]  /*4120*/  LOP3.LUT R5, R2, R3, RZ, 0x3c, !PT ;  /* 0x0000000302057212 */ /* 0x000fe400078e3cff */
[----:B------:R-:W1:Y:S01]  /*4130*/  LDC.64 R2, c[0x0][0x398] ;  /* 0x0000e600ff027b82 */ /* 0x000e620000000a00 */
[----:B------:R-:W-:Y:S02]  /*4140*/  R2UR UR7, R7 ;  /* 0x00000000070772ca */ /* 0x000fe400000e0000 */
[----:B------:R-:W-:-:S05]  /*4150*/  IMAD.SHL.U32 R10, R5, 0x2, RZ ;  /* 0x00000002050a7824 */ /* 0x000fca00078e00ff */
[----:B------:R-:W-:-:S04]  /*4160*/  LOP3.LUT R8, R5, R10, R8, 0x96, !PT ;  /* 0x0000000a05087212 */ /* 0x000fc800078e9608 */
[----:B------:R-:W-:Y:S02]  /*4170*/  LOP3.LUT R9, R8, R9, RZ, 0x3c, !PT ;  /* 0x0000000908097212 */ /* 0x000fe400078e3cff */
[----:B0-----:R-:W-:Y:S02]  /*4180*/  LEA R6, P0, R4, UR4, 0x2 ;  /* 0x0000000404067c11 */ /* 0x001fe4000f8010ff */
[----:B------:R-:W-:Y:S01]  /*4190*/  IADD3 R9, PT, PT, R0, -0x26039c23, R9 ;  /* 0xd9fc63dd00097810 */ /* 0x000fe20007ffe009 */
[----:B------:R-:W-:Y:S01]  /*41a0*/  IMAD.MOV.U32 R0, RZ, RZ, 0x2f800000 ;  /* 0x2f800000ff007424 */ /* 0x000fe200078e00ff */
[----:B------:R-:W-:Y:S02]  /*41b0*/  LEA.HI.X R7, R4, UR5, R11, 0x2, P0 ;  /* 0x0000000504077c11 */ /* 0x000fe400080f140b */
[----:B------:R-:W-:Y:S01]  /*41c0*/  I2FP.F32.U32 R9, R9 ;  /* 0x0000000900097245 */ /* 0x000fe20000201000 */
[----:B-1----:R-:W-:-:S04]  /*41d0*/  FADD R3, R3, -R2 ;  /* 0x8000000203037221 */ /* 0x002fc80000000000 */
[----:B------:R-:W-:-:S04]  /*41e0*/  FFMA R9, R9, R0, 1.1641532182693481445e-10 ;  /* 0x2f00000009097423 */ /* 0x000fc80000000000 */
[----:B------:R-:W-:-:S05]  /*41f0*/  FFMA R3, R3, R9, R2 ;  /* 0x0000000903037223 */ /* 0x000fca0000000002 */
[----:B------:R-:W-:Y:S01]  /*4200*/  STG.E desc[UR6][R6.64], R3 ;  /* 0x0000000306007986 */ /* 0x000fe2000c101906 */
[----:B------:R-:W-:Y:S05]  /*4210*/  EXIT ;  /* 0x000000000000794d */ /* 0x000fea0003800000 */
.L_x_19:
[----:B------:R-:W-:-:S00]  /*4220*/  BRA `(.L_x_19) ;  /* 0xfffffffc00fc7947 */ /* 0x000fc0000383ffff */
[----:B------:R-:W-:-:S00]  /*4230*/  NOP ;  /* 0x0000000000007918 */ /* 0x000fc00000000000 */
        /* <DEDUP_REMOVED lines=12> */
.L_x_34:


//--------------------- .text._Z22matrix_mul_from_kernelPfS_S_5ShapeS0_S0_ --------------------------
	.section	.text._Z22matrix_mul_from_kernelPfS_S_5ShapeS0_S0_,"ax",@progbits
	.align	128
        .global         _Z22matrix_mul_from_kernelPfS_S_5ShapeS0_S0_
        .type           _Z22matrix_mul_from_kernelPfS_S_5ShapeS0_S0_,@function
        .size           _Z22matrix_mul_from_kernelPfS_S_5ShapeS0_S0_,(.L_x_35 - _Z22matrix_mul_from_kernelPfS_S_5ShapeS0_S0_)
        .other          _Z22matrix_mul_from_kernelPfS_S_5ShapeS0_S0_,@"STO_CUDA_ENTRY STV_DEFAULT"
_Z22matrix_mul_from_kernelPfS_S_5ShapeS0_S0_:
.text._Z22matrix_mul_from_kernelPfS_S_5ShapeS0_S0_:
[----:B------:R-:W0:Y:S01]  /*0000*/  LDC R1, c[0x0][0x37c] ;  /* 0x0000df00ff017b82 */ /* 0x000e220000000800 */
[----:B------:R-:W1:Y:S07]  /*0010*/  S2R R0, SR_TID.Z ;  /* 0x0000000000007919 */ /* 0x000e6e0000002300 */
[----:B------:R-:W1:Y:S01]  /*0020*/  S2UR UR4, SR_CTAID.Z ;  /* 0x00000000000479c3 */ /* 0x000e620000002700 */
[----:B------:R-:W-:Y:S01]  /*0030*/  BSSY.RECONVERGENT B6, `(.L_x_20) ;  /* 0x0000013000067945 */ /* 0x000fe20003800200 */
[----:B-1----:R-:W-:-:S13]  /*0040*/  LOP3.LUT P0, RZ, R0, UR4, RZ, 0xfc, !PT ;  /* 0x0000000400ff7c12 */ /* 0x002fda000f80fcff */
[----:B------:R-:W-:Y:S05]  /*0050*/  @!P0 BRA `(.L_x_21) ;  /* 0x0000000000408947 */ /* 0x000fea0003800000 */
[----:B------:R-:W-:Y:S01]  /*0060*/  MOV R0, 0x0 ;  /* 0x0000000000007802 */ /* 0x000fe20000000f00 */
[----:B------:R-:W1:Y:S01]  /*0070*/  LDCU.64 UR4, c[0x4][0x68] ;  /* 0x01000d00ff0477ac */ /* 0x000e620008000a00 */
[----:B------:R-:W-:Y:S02]  /*0080*/  IMAD.MOV.U32 R8, RZ, RZ, 0x31 ;  /* 0x00000031ff087424 */ /* 0x000fe400078e00ff */
[----:B------:R2:W3:Y:S01]  /*0090*/  LDC.64 R2, c[0x4][R0] ;  /* 0x0100000000027b82 */ /* 0x0004e20000000a00 */
[----:B------:R-:W4:Y:S01]  /*00a0*/  LDCU.64 UR6, c[0x4][0x70] ;  /* 0x01000e00ff0677ac */ /* 0x000f220008000a00 */
[----:B------:R-:W-:Y:S02]  /*00b0*/  IMAD.MOV.U32 R12, RZ, RZ, 0x1 ;  /* 0x00000001ff0c7424 */ /* 0x000fe400078e00ff */
[----:B------:R-:W-:Y:S01]  /*00c0*/  IMAD.MOV.U32 R13, RZ, RZ, RZ ;  /* 0x000000ffff0d7224 */ /* 0x000fe200078e00ff */
[----:B------:R-:W5:Y:S01]  /*00d0*/  LDCU.64 UR8, c[0x4][0x58] ;  /* 0x01000b00ff0877ac */ /* 0x000f620008000a00 */
[----:B-1----:R-:W-:-:S02]  /*00e0*/  IMAD.U32 R4, RZ, RZ, UR4 ;  /* 0x00000004ff047e24 */ /* 0x002fc4000f8e00ff */
[----:B------:R-:W-:Y:S02]  /*00f0*/  IMAD.U32 R5, RZ, RZ, UR5 ;  /* 0x00000005ff057e24 */ /* 0x000fe4000f8e00ff */
[----:B----4-:R-:W-:Y:S02]  /*0100*/  IMAD.U32 R6, RZ, RZ, UR6 ;  /* 0x00000006ff067e24 */ /* 0x010fe4000f8e00ff */
[----:B------:R-:W-:Y:S02]  /*0110*/  IMAD.U32 R7, RZ, RZ, UR7 ;  /* 0x00000007ff077e24 */ /* 0x000fe4000f8e00ff */
[----:B-----5:R-:W-:Y:S02]  /*0120*/  IMAD.U32 R10, RZ, RZ, UR8 ;  /* 0x00000008ff0a7e24 */ /* 0x020fe4000f8e00ff */
[----:B--2---:R-:W-:-:S07]  /*0130*/  IMAD.U32 R11, RZ, RZ, UR9 ;  /* 0x00000009ff0b7e24 */ /* 0x004fce000f8e00ff */
[----:B------:R-:W-:-:S07]  /*0140*/  LEPC R20, `(.L_x_21) ;  /* 0x000000001014794e */ /* 0x000fce0000000000 */
[----:B0--3--:R-:W-:Y:S05]  /*0150*/  CALL.ABS.NOINC R2 ;  /* 0x0000000002007343 */ /* 0x009fea0003c00000 */
.L_x_21:
[----:B------:R-:W-:Y:S05]  /*0160*/  BSYNC.RECONVERGENT B6 ;  /* 0x0000000000067941 */ /* 0x000fea0003800200 */
.L_x_20:
[----:B------:R-:W1:Y:S01]  /*0170*/  S2R R17, SR_TID.Y ;  /* 0x0000000000117919 */ /* 0x000e620000002200 */
[----:B------:R-:W2:Y:S01]  /*0180*/  LDC R4, c[0x0][0x360] ;  /* 0x0000d800ff047b82 */ /* 0x000ea20000000800 */
[----:B------:R-:W3:Y:S01]  /*0190*/  LDCU.64 UR6, c[0x0][0x398] ;  /* 0x00007300ff0677ac */ /* 0x000ee20008000a00 */
[----:B------:R-:W2:Y:S06]  /*01a0*/  S2R R3, SR_TID.X ;  /* 0x0000000000037919 */ /* 0x000eac0000002100 */
[----:B------:R-:W1:Y:S08]  /*01b0*/  S2UR UR5, SR_CTAID.Y ;  /* 0x00000000000579c3 */ /* 0x000e700000002600 */
[----:B------:R-:W1:Y:S08]  /*01c0*/  LDC R16, c[0x0][0x364] ;  /* 0x0000d900ff107b82 */ /* 0x000e700000000800 */
[----:B------:R-:W2:Y:S08]  /*01d0*/  S2UR UR4, SR_CTAID.X ;  /* 0x00000000000479c3 */ /* 0x000eb00000002500 */
[----:B------:R-:W4:Y:S01]  /*01e0*/  LDC.64 R18, c[0x0][0x3a0] ;  /* 0x0000e800ff127b82 */ /* 0x000f220000000a00 */
[----:B-1----:R-:W-:-:S02]  /*01f0*/  IMAD R16, R16, UR5, R17 ;  /* 0x0000000510107c24 */ /* 0x002fc4000f8e0211 */
[----:B--2---:R-:W-:-:S05]  /*0200*/  IMAD R4, R4, UR4, R3 ;  /* 0x0000000404047c24 */ /* 0x004fca000f8e0203 */
[----:B---3--:R-:W-:Y:S02]  /*0210*/  ISETP.GE.U32.AND P1, PT, R4, UR6, PT ;  /* 0x0000000604007c0c */ /* 0x008fe4000bf26070 */
[----:B----4-:R-:W-:-:S04]  /*0220*/  ISETP.GE.U32.AND P0, PT, R16, R18, PT ;  /* 0x000000121000720c */ /* 0x010fc80003f06070 */
[----:B------:R-:W-:-:S04]  /*0230*/  ISETP.GE.U32.AND.EX P0, PT, RZ, R19, PT, P0 ;  /* 0x00000013ff00720c */ /* 0x000fc80003f06100 */
[----:B------:R-:W-:-:S13]  /*0240*/  ISETP.GE.U32.OR.EX P0, PT, RZ, UR7, P0, P1 ;  /* 0x00000007ff007c0c */ /* 0x000fda0008706510 */
[----:B------:R-:W-:Y:S05]  /*0250*/  @P0 EXIT ;  /* 0x000000000000094d */ /* 0x000fea0003800000 */
[----:B------:R-:W1:Y:S01]  /*0260*/  LDC.64 R14, c[0x0][0x3b0] ;  /* 0x0000ec00ff0e7b82 */ /* 0x000e620000000a00 */
[----:B------:R-:W-:-:S07]  /*0270*/  IMAD.MOV.U32 R25, RZ, RZ, RZ ;  /* 0x000000ffff197224 */ /* 0x000fce00078e00ff */
[----:B------:R-:W2:Y:S01]  /*0280*/  LDC.64 R12, c[0x0][0x358] ;  /* 0x0000d600ff0c7b82 */ /* 0x000ea20000000a00 */
[----:B-1----:R-:W-:-:S04]  /*0290*/  ISETP.NE.U32.AND P0, PT, R14, RZ, PT ;  /* 0x000000ff0e00720c */ /* 0x002fc80003f05070 */
[----:B------:R-:W-:-:S13]  /*02a0*/  ISETP.NE.AND.EX P0, PT, R15, RZ, PT, P0 ;  /* 0x000000ff0f00720c */ /* 0x000fda0003f05300 */
[----:B--2---:R-:W-:Y:S05]  /*02b0*/  @!P0 BRA `(.L_x_22) ;  /* 0x0000000c004c8947 */ /* 0x004fea0003800000 */
[----:B------:R-:W-:Y:S01]  /*02c0*/  ISETP.GE.U32.AND P1, PT, R14, 0x8, PT ;  /* 0x000000080e00780c */ /* 0x000fe20003f26070 */
[----:B------:R-:W-:Y:S01]  /*02d0*/  IMAD.WIDE.U32 R10, R4, R14, RZ ;  /* 0x0000000e040a7225 */ /* 0x000fe200078e00ff */
[----:B------:R-:W-:Y:S02]  /*02e0*/  LOP3.LUT R2, R14, 0x7, RZ, 0xc0, !PT ;  /* 0x000000070e027812 */ /* 0x000fe400078ec0ff */
[----:B------:R-:W-:Y:S01]  /*02f0*/  ISETP.GE.U32.AND.EX P1, PT, R15, RZ, PT, P1 ;  /* 0x000000ff0f00720c */ /* 0x000fe20003f26110 */
[----:B------:R-:W-:Y:S01]  /*0300*/  IMAD.MOV.U32 R25, RZ, RZ, RZ ;  /* 0x000000ffff197224 */ /* 0x000fe200078e00ff */
[----:B------:R-:W-:Y:S01]  /*0310*/  ISETP.NE.U32.AND P0, PT, R2, RZ, PT ;  /* 0x000000ff0200720c */ /* 0x000fe20003f05070 */
[----:B------:R-:W-:Y:S02]  /*0320*/  IMAD.MOV.U32 R0, RZ, RZ, RZ ;  /* 0x000000ffff007224 */ /* 0x000fe400078e00ff */
[----:B------:R-:W-:Y:S01]  /*0330*/  IMAD.MOV.U32 R3, RZ, RZ, RZ ;  /* 0x000000ffff037224 */ /* 0x000fe200078e00ff */
[----:B------:R-:W-:Y:S01]  /*0340*/  ISETP.NE.AND.EX P0, PT, RZ, RZ, PT, P0 ;  /* 0x000000ffff00720c */ /* 0x000fe20003f05300 */
[----:B------:R-:W-:-:S06]  /*0350*/  IMAD R6, R4, R15, R11 ;  /* 0x0000000f04067224 */ /* 0x000fcc00078e020b */
[----:B------:R-:W-:Y:S06]  /*0360*/  @!P1 BRA `(.L_x_23) ;  /* 0x0000000400449947 */ /* 0x000fec0003800000 */
[----:B------:R-:W1:Y:S01]  /*0370*/  LDCU.64 UR4, c[0x0][0x390] ;  /* 0x00007200ff0477ac */ /* 0x000e620008000a00 */
[----:B------:R-:W2:Y:S01]  /*0380*/  LDC.64 R20, c[0x0][0x3c0] ;  /* 0x0000f000ff147b82 */ /* 0x000ea20000000a00 */
[----:B------:R-:W-:Y:S01]  /*0390*/  LOP3.LUT R0, R14, 0xfffffff8, RZ, 0xc0, !PT ;  /* 0xfffffff80e007812 */ /* 0x000fe200078ec0ff */
[----:B------:R-:W-:Y:S01]  /*03a0*/  BSSY.RECONVERGENT B0, `(.L_x_23) ;  /* 0x000004d000007945 */ /* 0x000fe20003800200 */
[----:B------:R-:W3:Y:S01]  /*03b0*/  LDCU.64 UR6, c[0x0][0x388] ;  /* 0x00007100ff0677ac */ /* 0x000ee20008000a00 */
[----:B------:R-:W-:Y:S02]  /*03c0*/  IMAD.MOV.U32 R25, RZ, RZ, RZ ;  /* 0x000000ffff197224 */ /* 0x000fe400078e00ff */
[----:B------:R-:W-:Y:S01]  /*03d0*/  IMAD.MOV.U32 R7, RZ, RZ, R0 ;  /* 0x000000ffff077224 */ /* 0x000fe200078e0000 */
[----:B------:R-:W4:Y:S01]  /*03e0*/  LDCU UR8, c[0x0][0x3b4] ;  /* 0x00007680ff0877ac */ /* 0x000f220008000800 */
[----:B-1----:R-:W-:Y:S02]  /*03f0*/  LEA R8, P1, R16, UR4, 0x2 ;  /* 0x0000000410087c11 */ /* 0x002fe4000f8210ff */
[----:B---3--:R-:W-:-:S02]  /*0400*/  LEA R24, P2, R10, UR6, 0x2 ;  /* 0x000000060a187c11 */ /* 0x008fc4000f8410ff */
[----:B------:R-:W-:Y:S02]  /*0410*/  LEA.HI.X R5, R16, UR5, RZ, 0x2, P1 ;  /* 0x0000000510057c11 */ /* 0x000fe400088f14ff */
[----:B------:R-:W-:Y:S01]  /*0420*/  LEA.HI.X R27, R10, UR7, R6, 0x2, P2 ;  /* 0x000000070a1b7c11 */ /* 0x000fe200090f1406 */
[----:B----4-:R-:W-:Y:S01]  /*0430*/  IMAD.U32 R3, RZ, RZ, UR8 ;  /* 0x00000008ff037e24 */ /* 0x010fe2000f8e00ff */
[----:B------:R-:W-:Y:S01]  /*0440*/  IADD3 R24, P1, PT, R24, 0x10, RZ ;  /* 0x0000001018187810 */ /* 0x000fe20007f3e0ff */
[----:B------:R-:W-:Y:S01]  /*0450*/  IMAD.U32 R9, RZ, RZ, UR8 ;  /* 0x00000008ff097e24 */ /* 0x000fe2000f8e00ff */
[C-C-:B--2---:R-:W-:Y:S02]  /*0460*/  SHF.L.U64.HI R15, R20.reuse, 0x2, R21.reuse ;  /* 0x00000002140f7819 */ /* 0x144fe40000010215 */
[C---:B------:R-:W-:Y:S01]  /*0470*/  SHF.L.U64.HI R32, R20.reuse, 0x5, R21 ;  /* 0x0000000514207819 */ /* 0x040fe20000010215 */
[----:B------:R-:W-:Y:S02]  /*0480*/  IMAD.SHL.U32 R21, R20, 0x4, RZ ;  /* 0x0000000414157824 */ /* 0x000fe400078e00ff */
[----:B------:R-:W-:-:S07]  /*0490*/  IMAD.X R27, RZ, RZ, R27, P1 ;  /* 0x000000ffff1b7224 */ /* 0x000fce00008e061b */
.L_x_24:
[C---:B------:R-:W-:Y:S01]  /*04a0*/  R2UR UR6, R12.reuse ;  /* 0x000000000c0672ca */ /* 0x040fe200000e0000 */
[----:B------:R-:W-:Y:S01]  /*04b0*/  IMAD.MOV.U32 R22, RZ, RZ, R8 ;  /* 0x000000ffff167224 */ /* 0x000fe200078e0008 */
[C---:B------:R-:W-:Y:S01]  /*04c0*/  R2UR UR7, R13.reuse ;  /* 0x000000000d0772ca */ /* 0x040fe200000e0000 */
[----:B------:R-:W-:Y:S01]  /*04d0*/  IMAD.MOV.U32 R23, RZ, RZ, R5 ;  /* 0x000000ffff177224 */ /* 0x000fe200078e0005 */
[C---:B------:R-:W-:Y:S02]  /*04e0*/  R2UR UR4, R12.reuse ;  /* 0x000000000c0472ca */ /* 0x040fe400000e0000 */
[C---:B------:R-:W-:Y:S02]  /*04f0*/  R2UR UR5, R13.reuse ;  /* 0x000000000d0572ca */ /* 0x040fe400000e0000 */
[----:B------:R-:W-:Y:S02]  /*0500*/  R2UR UR10, R12 ;  /* 0x000000000c0a72ca */ /* 0x000fe400000e0000 */
[----:B------:R-:W-:-:S02]  /*0510*/  R2UR UR11, R13 ;  /* 0x000000000d0b72ca */ /* 0x000fc400000e0000 */
[----:B------:R-:W-:Y:S02]  /*0520*/  R2UR UR8, R12 ;  /* 0x000000000c0872ca */ /* 0x000fe400000e0000 */
[----:B------:R-:W-:Y:S01]  /*0530*/  R2UR UR9, R13 ;  /* 0x000000000d0972ca */ /* 0x000fe200000e0000 */
[----:B------:R1:W2:Y:S01]  /*0540*/  LDG.E R36, desc[UR6][R22.64] ;  /* 0x0000000616247981 */ /* 0x0002a2000c1e1900 */
[----:B------:R-:W-:Y:S01]  /*0550*/  IADD3 R26, P1, PT, R8, R21, RZ ;  /* 0x00000015081a7210 */ /* 0x000fe20007f3e0ff */
[----:B-1----:R-:W-:Y:S02]  /*0560*/  IMAD.MOV.U32 R22, RZ, RZ, R24 ;  /* 0x000000ffff167224 */ /* 0x002fe400078e0018 */
[----:B------:R-:W-:Y:S02]  /*0570*/  IMAD.MOV.U32 R23, RZ, RZ, R27 ;  /* 0x000000ffff177224 */ /* 0x000fe400078e001b */
[----:B------:R-:W-:-:S03]  /*0580*/  IMAD.X R27, R5, 0x1, R15, P1 ;  /* 0x00000001051b7824 */ /* 0x000fc600008e060f */
[----:B------:R-:W2:Y:S01]  /*0590*/  LDG.E R31, desc[UR4][R22.64+-0x10] ;  /* 0xfffff004161f7981 */ /* 0x000ea2000c1e1900 */
[----:B------:R-:W-:-:S03]  /*05a0*/  IADD3 R28, P1, PT, R26, R21, RZ ;  /* 0x000000151a1c7210 */ /* 0x000fc60007f3e0ff */
[----:B------:R1:W3:Y:S02]  /*05b0*/  LDG.E R37, desc[UR10][R26.64] ;  /* 0x0000000a1a257981 */ /* 0x0002e4000c1e1900 */
[----:B------:R-:W-:Y:S02]  /*05c0*/  IMAD.X R29, R27, 0x1, R15, P1 ;  /* 0x000000011b1d7824 */ /* 0x000fe400008e060f */
[----:B------:R-:W3:Y:S04]  /*05d0*/  LDG.E R30, desc[UR8][R22.64+-0xc] ;  /* 0xfffff408161e7981 */ /* 0x000ee8000c1e1900 */
[----:B------:R4:W5:Y:S04]  /*05e0*/  LDG.E R33, desc[UR6][R28.64] ;  /* 0x000000061c217981 */ /* 0x000968000c1e1900 */
[----:B------:R-:W5:Y:S01]  /*05f0*/  LDG.E R34, desc[UR4][R22.64+-0x8] ;  /* 0xfffff80416227981 */ /* 0x000f62000c1e1900 */
[----:B------:R-:W-:-:S02]  /*0600*/  IADD3 R24, P1, PT, R28, R21, RZ ;  /* 0x000000151c187210 */ /* 0x000fc40007f3e0ff */
[----:B------:R-:W-:Y:S02]  /*0610*/  R2UR UR12, R12 ;  /* 0x000000000c0c72ca */ /* 0x000fe400000e0000 */
[----:B------:R-:W-:Y:S01]  /*0620*/  R2UR UR13, R13 ;  /* 0x000000000d0d72ca */ /* 0x000fe200000e0000 */
[----:B--2---:R-:W-:Y:S01]  /*0630*/  FFMA R31, R31, R36, R25 ;  /* 0x000000241f1f7223 */ /* 0x004fe20000000019 */
[--C-:B------:R-:W-:Y:S01]  /*0640*/  IMAD.X R25, R29, 0x1, R15.reuse, P1 ;  /* 0x000000011d197824 */ /* 0x100fe200008e060f */
[-C--:B-1----:R-:W-:Y:S01]  /*0650*/  IADD3 R26, P1, PT, R24, R21.reuse, RZ ;  /* 0x00000015181a7210 */ /* 0x082fe20007f3e0ff */
[----:B------:R-:W2:Y:S04]  /*0660*/  LDG.E R36, desc[UR4][R22.64+0xc] ;  /* 0x00000c0416247981 */ /* 0x000ea8000c1e1900 */
[----:B------:R-:W-:Y:S01]  /*0670*/  IMAD.X R27, R25, 0x1, R15, P1 ;  /* 0x00000001191b7824 */ /* 0x000fe200008e060f */
[----:B----4-:R-:W-:Y:S01]  /*0680*/  IADD3 R28, P1, PT, R26, R21, RZ ;  /* 0x000000151a1c7210 */ /* 0x010fe20007f3e0ff */
[----:B---3--:R-:W-:Y:S01]  /*0690*/  FFMA R37, R30, R37, R31 ;  /* 0x000000251e257223 */ /* 0x008fe2000000001f */
[----:B------:R1:W3:Y:S03]  /*06a0*/  LDG.E R35, desc[UR4][R24.64] ;  /* 0x0000000418237981 */ /* 0x0002e6000c1e1900 */
[----:B------:R-:W-:Y:S01]  /*06b0*/  IMAD.X R29, R27, 0x1, R15, P1 ;  /* 0x000000011b1d7824 */ /* 0x000fe200008e060f */
[----:B------:R-:W-:Y:S01]  /*06c0*/  IADD3 R30, P1, PT, R28, R21, RZ ;  /* 0x000000151c1e7210 */ /* 0x000fe20007f3e0ff */
[----:B------:R-:W4:Y:S01]  /*06d0*/  LDG.E R26, desc[UR6][R26.64] ;  /* 0x000000061a1a7981 */ /* 0x000f22000c1e1900 */
[----:B-----5:R-:W-:-:S03]  /*06e0*/  FFMA R33, R34, R33, R37 ;  /* 0x0000002122217223 */ /* 0x020fc60000000025 */
[----:B------:R-:W3:Y:S01]  /*06f0*/  LDG.E R34, desc[UR4][R22.64+-0x4] ;  /* 0xfffffc0416227981 */ /* 0x000ee2000c1e1900 */
[--C-:B------:R-:W-:Y:S01]  /*0700*/  IMAD.X R31, R29, 0x1, R15.reuse, P1 ;  /* 0x000000011d1f7824 */ /* 0x100fe200008e060f */
[----:B-1----:R-:W-:Y:S02]  /*0710*/  IADD3 R24, P1, PT, R30, R21, RZ ;  /* 0x000000151e187210 */ /* 0x002fe40007f3e0ff */
[----:B------:R-:W5:Y:S04]  /*0720*/  LDG.E R28, desc[UR8][R28.64] ;  /* 0x000000081c1c7981 */ /* 0x000f68000c1e1900 */
[----:B------:R-:W4:Y:S01]  /*0730*/  LDG.E R27, desc[UR6][R22.64] ;  /* 0x00000006161b7981 */ /* 0x000f22000c1e1900 */
[----:B------:R-:W-:-:S03]  /*0740*/  IMAD.X R25, R31, 0x1, R15, P1 ;  /* 0x000000011f197824 */ /* 0x000fc600008e060f */
[----:B------:R-:W5:Y:S04]  /*0750*/  LDG.E R37, desc[UR8][R22.64+0x4] ;  /* 0x0000040816257981 */ /* 0x000f68000c1e1900 */
[----:B------:R-:W2:Y:S04]  /*0760*/  LDG.E R30, desc[UR10][R30.64] ;  /* 0x0000000a1e1e7981 */ /* 0x000ea8000c1e1900 */
[----:B------:R-:W2:Y:S04]  /*0770*/  LDG.E R29, desc[UR10][R22.64+0x8] ;  /* 0x0000080a161d7981 */ /* 0x000ea8000c1e1900 */
[----:B------:R1:W2:Y:S01]  /*0780*/  LDG.E R25, desc[UR12][R24.64] ;  /* 0x0000000c18197981 */ /* 0x0002a2000c1e1900 */
[----:B------:R-:W-:-:S04]  /*0790*/  IADD3 R7, P1, PT, R7, -0x8, RZ ;  /* 0xfffffff807077810 */ /* 0x000fc80007f3e0ff */
[----:B------:R-:W-:Y:S02]  /*07a0*/  IADD3.X R9, PT, PT, R9, -0x1, RZ, P1, !PT ;  /* 0xffffffff09097810 */ /* 0x000fe40000ffe4ff */
[----:B------:R-:W-:-:S04]  /*07b0*/  ISETP.NE.U32.AND P1, PT, R7, RZ, PT ;  /* 0x000000ff0700720c */ /* 0x000fc80003f25070 */
[----:B------:R-:W-:Y:S02]  /*07c0*/  ISETP.NE.AND.EX P1, PT, R9, RZ, PT, P1 ;  /* 0x000000ff0900720c */ /* 0x000fe40003f25310 */
[----:B------:R-:W-:Y:S02]  /*07d0*/  LEA R8, P2, R20, R8, 0x5 ;  /* 0x0000000814087211 */ /* 0x000fe400078428ff */
[----:B-1----:R-:W-:-:S03]  /*07e0*/  IADD3 R24, P3, PT, R22, 0x20, RZ ;  /* 0x0000002016187810 */ /* 0x002fc60007f7e0ff */
[----:B------:R-:W-:Y:S02]  /*07f0*/  IMAD.X R5, R5, 0x1, R32, P2 ;  /* 0x0000000105057824 */ /* 0x000fe400010e0620 */
[----:B---3--:R-:W-:-:S04]  /*0800*/  FFMA R34, R34, R35, R33 ;  /* 0x0000002322227223 */ /* 0x008fc80000000021 */
[----:B----4-:R-:W-:-:S04]  /*0810*/  FFMA R27, R27, R26, R34 ;  /* 0x0000001a1b1b7223 */ /* 0x010fc80000000022 */
[----:B-----5:R-:W-:Y:S01]  /*0820*/  FFMA R28, R37, R28, R27 ;  /* 0x0000001c251c7223 */ /* 0x020fe2000000001b */
[----:B------:R-:W-:-:S03]  /*0830*/  IMAD.X R27, RZ, RZ, R23, P3 ;  /* 0x000000ffff1b7224 */ /* 0x000fc600018e0617 */
[----:B--2---:R-:W-:-:S04]  /*0840*/  FFMA R29, R29, R30, R28 ;  /* 0x0000001e1d1d7223 */ /* 0x004fc8000000001c */
[----:B------:R-:W-:Y:S01]  /*0850*/  FFMA R25, R36, R25, R29 ;  /* 0x0000001924197223 */ /* 0x000fe2000000001d */
[----:B------:R-:W-:Y:S06]  /*0860*/  @P1 BRA `(.L_x_24) ;  /* 0xfffffffc000c1947 */ /* 0x000fec000383ffff */
[----:B------:R-:W-:Y:S05]  /*0870*/  BSYNC.RECONVERGENT B0 ;  /* 0x0000000000007941 */ /* 0x000fea0003800200 */
.L_x_23:
[----:B------:R-:W-:Y:S05]  /*0880*/  @!P0 BRA `(.L_x_22) ;  /* 0x0000000400d88947 */ /* 0x000fea0003800000 */
[----:B------:R-:W1:Y:S01]  /*0890*/  LDC.64 R8, c[0x0][0x3c0] ;  /* 0x0000f000ff087b82 */ /* 0x000e620000000a00 */
[----:B------:R-:W-:Y:S02]  /*08a0*/  ISETP.GE.U32.AND P1, PT, R2, 0x4, PT ;  /* 0x000000040200780c */ /* 0x000fe40003f26070 */
[----:B------:R-:W-:Y:S02]  /*08b0*/  LOP3.LUT R7, R14, 0x3, RZ, 0xc0, !PT ;  /* 0x000000030e077812 */ /* 0x000fe400078ec0ff */
[----:B------:R-:W-:Y:S02]  /*08c0*/  ISETP.GE.U32.AND.EX P1, PT, RZ, RZ, PT, P1 ;  /* 0x000000ffff00720c */ /* 0x000fe40003f26110 */
[----:B------:R-:W-:-:S04]  /*08d0*/  ISETP.NE.U32.AND P0, PT, R7, RZ, PT ;  /* 0x000000ff0700720c */ /* 0x000fc80003f05070 */
[----:B------:R-:W-:-:S07]  /*08e0*/  ISETP.NE.AND.EX P0, PT, RZ, RZ, PT, P0 ;  /* 0x000000ffff00720c */ /* 0x000fce0003f05300 */
[----:B------:R-:W-:Y:S06]  /*08f0*/  @!P1 BRA `(.L_x_25) ;  /* 0x0000000000c89947 */ /* 0x000fec0003800000 */
[----:B------:R-:W2:Y:S01]  /*0900*/  LDCU.64 UR4, c[0x0][0x388] ;  /* 0x00007100ff0477ac */ /* 0x000ea20008000a00 */
[----:B-1----:R-:W-:Y:S01]  /*0910*/  IMAD R2, R3, R8, RZ ;  /* 0x0000000803027224 */ /* 0x002fe200078e02ff */
[----:B------:R-:W-:Y:S01]  /*0920*/  R2UR UR8, R12 ;  /* 0x000000000c0872ca */ /* 0x000fe200000e0000 */
[----:B------:R-:W-:Y:S01]  /*0930*/  IMAD.MOV.U32 R17, RZ, RZ, RZ ;  /* 0x000000ffff117224 */ /* 0x000fe200078e00ff */
[----:B------:R-:W1:Y:S01]  /*0940*/  LDCU.64 UR6, c[0x0][0x390] ;  /* 0x00007200ff0677ac */ /* 0x000e620008000a00 */
[C---:B------:R-:W-:Y:S01]  /*0950*/  IMAD R5, R0.reuse, R9, R2 ;  /* 0x0000000900057224 */ /* 0x040fe200078e0202 */
[C---:B------:R-:W-:Y:S01]  /*0960*/  IADD3 R2, P1, PT, R0.reuse, R10, RZ ;  /* 0x0000000a00027210 */ /* 0x040fe20007f3e0ff */
[----:B------:R-:W-:Y:S01]  /*0970*/  IMAD.WIDE.U32 R22, R0, R8, R16 ;  /* 0x0000000800167225 */ /* 0x000fe200078e0010 */
[----:B------:R-:W-:-:S03]  /*0980*/  R2UR UR9, R13 ;  /* 0x000000000d0972ca */ /* 0x000fc600000e0000 */
[----:B------:R-:W-:Y:S02]  /*0990*/  IMAD.X R15, R3, 0x1, R6, P1 ;  /* 0x00000001030f7824 */ /* 0x000fe400008e0606 */
[----:B------:R-:W-:Y:S02]  /*09a0*/  IMAD.IADD R5, R23, 0x1, R5 ;  /* 0x0000000117057824 */ /* 0x000fe400078e0205 */
[----:B------:R-:W-:Y:S01]  /*09b0*/  IMAD.WIDE.U32 R28, R8, 0x4, RZ ;  /* 0x00000004081c7825 */ /* 0x000fe200078e00ff */
[----:B--2---:R-:W-:Y:S02]  /*09c0*/  LEA R20, P1, R2, UR4, 0x2 ;  /* 0x0000000402147c11 */ /* 0x004fe4000f8210ff */
[----:B------:R-:W-:Y:S02]  /*09d0*/  R2UR UR4, R12 ;  /* 0x000000000c0472ca */ /* 0x000fe400000e0000 */
[----:B-1----:R-:W-:Y:S02]  /*09e0*/  LEA R30, P2, R22, UR6, 0x2 ;  /* 0x00000006161e7c11 */ /* 0x002fe4000f8410ff */
[----:B------:R-:W-:-:S02]  /*09f0*/  LEA.HI.X R21, R2, UR5, R15, 0x2, P1 ;  /* 0x0000000502157c11 */ /* 0x000fc400088f140f */
[----:B------:R-:W-:Y:S01]  /*0a00*/  R2UR UR5, R13 ;  /* 0x000000000d0572ca */ /* 0x000fe200000e0000 */
[----:B------:R-:W-:Y:S01]  /*0a10*/  IMAD.SHL.U32 R15, R9, 0x4, RZ ;  /* 0x00000004090f7824 */ /* 0x000fe200078e00ff */
[----:B------:R-:W-:Y:S02]  /*0a20*/  LEA.HI.X R31, R22, UR7, R5, 0x2, P2 ;  /* 0x00000007161f7c11 */ /* 0x000fe400090f1405 */
[----:B------:R-:W-:Y:S02]  /*0a30*/  R2UR UR6, R12 ;  /* 0x000000000c0672ca */ /* 0x000fe400000e0000 */
[----:B------:R-:W-:Y:S01]  /*0a40*/  R2UR UR7, R13 ;  /* 0x000000000d0772ca */ /* 0x000fe200000e0000 */
[----:B------:R-:W-:Y:S01]  /*0a50*/  IMAD.IADD R15, R29, 0x1, R15 ;  /* 0x000000011d0f7824 */ /* 0x000fe200078e020f */
[----:B------:R-:W-:Y:S01]  /*0a60*/  IADD3 R22, P1, PT, R30, R28, RZ ;  /* 0x0000001c1e167210 */ /* 0x000fe20007f3e0ff */
[----:B------:R-:W2:Y:S01]  /*0a70*/  LDG.E R2, desc[UR8][R30.64] ;  /* 0x000000081e027981 */ /* 0x000ea2000c1e1900 */
[----:B------:R-:W-:-:S02]  /*0a80*/  R2UR UR12, R12 ;  /* 0x000000000c0c72ca */ /* 0x000fc400000e0000 */
[----:B------:R-:W-:Y:S01]  /*0a90*/  R2UR UR13, R13 ;  /* 0x000000000d0d72ca */ /* 0x000fe200000e0000 */
[----:B------:R-:W-:Y:S01]  /*0aa0*/  IMAD.X R23, R15, 0x1, R31, P1 ;  /* 0x000000010f177824 */ /* 0x000fe200008e061f */
[----:B------:R-:W-:Y:S01]  /*0ab0*/  R2UR UR10, R12 ;  /* 0x000000000c0a72ca */ /* 0x000fe200000e0000 */
[----:B------:R-:W2:Y:S01]  /*0ac0*/  LDG.E R24, desc[UR4][R20.64] ;  /* 0x0000000414187981 */ /* 0x000ea2000c1e1900 */
[C---:B------:R-:W-:Y:S02]  /*0ad0*/  R2UR UR11, R13.reuse ;  /* 0x000000000d0b72ca */ /* 0x040fe400000e0000 */
[----:B------:R-:W-:Y:S01]  /*0ae0*/  IADD3 R26, P2, PT, R22, R28, RZ ;  /* 0x0000001c161a7210 */ /* 0x000fe20007f5e0ff */
[----:B------:R-:W3:Y:S01]  /*0af0*/  LDG.E R5, desc[UR6][R20.64+0x4] ;  /* 0x0000040614057981 */ /* 0x000ee2000c1e1900 */
[----:B------:R-:W-:Y:S02]  /*0b00*/  R2UR UR14, R12 ;  /* 0x000000000c0e72ca */ /* 0x000fe400000e0000 */
[----:B------:R-:W-:-:S02]  /*0b10*/  R2UR UR15, R13 ;  /* 0x000000000d0f72ca */ /* 0x000fc400000e0000 */
[----:B------:R-:W-:Y:S02]  /*0b20*/  R2UR UR16, R12 ;  /* 0x000000000c1072ca */ /* 0x000fe400000e0000 */
[----:B------:R-:W-:Y:S01]  /*0b30*/  R2UR UR17, R13 ;  /* 0x000000000d1172ca */ /* 0x000fe200000e0000 */
[--C-:B------:R-:W-:Y:S01]  /*0b40*/  IMAD.X R27, R23, 0x1, R15.reuse, P2 ;  /* 0x00000001171b7824 */ /* 0x100fe200010e060f */
[----:B------:R-:W-:Y:S01]  /*0b50*/  IADD3 R28, P3, PT, R26, R28, RZ ;  /* 0x0000001c1a1c7210 */ /* 0x000fe20007f7e0ff */
[----:B------:R-:W3:Y:S04]  /*0b60*/  LDG.E R22, desc[UR8][R22.64] ;  /* 0x0000000816167981 */ /* 0x000ee8000c1e1900 */
[----:B------:R-:W-:Y:S01]  /*0b70*/  IMAD.X R29, R27, 0x1, R15, P3 ;  /* 0x000000011b1d7824 */ /* 0x000fe200018e060f */
[----:B------:R-:W4:Y:S04]  /*0b80*/  LDG.E R26, desc[UR12][R26.64] ;  /* 0x0000000c1a1a7981 */ /* 0x000f28000c1e1900 */
[----:B------:R-:W4:Y:S04]  /*0b90*/  LDG.E R15, desc[UR10][R20.64+0x8] ;  /* 0x0000080a140f7981 */ /* 0x000f28000c1e1900 */
[----:B------:R-:W5:Y:S04]  /*0ba0*/  LDG.E R31, desc[UR14][R20.64+0xc] ;  /* 0x00000c0e141f7981 */ /* 0x000f68000c1e1900 */
[----:B------:R-:W5:Y:S01]  /*0bb0*/  LDG.E R28, desc[UR16][R28.64] ;  /* 0x000000101c1c7981 */ /* 0x000f62000c1e1900 */
[----:B------:R-:W-:-:S05]  /*0bc0*/  IADD3 R0, P1, PT, R0, 0x4, RZ ;  /* 0x0000000400007810 */ /* 0x000fca0007f3e0ff */
[----:B------:R-:W-:Y:S02]  /*0bd0*/  IMAD.X R3, RZ, RZ, R3, P1 ;  /* 0x000000ffff037224 */ /* 0x000fe400008e0603 */
[----:B--2---:R-:W-:-:S04]  /*0be0*/  FFMA R2, R24, R2, R25 ;  /* 0x0000000218027223 */ /* 0x004fc80000000019 */
[----:B---3--:R-:W-:-:S04]  /*0bf0*/  FFMA R2, R5, R22, R2 ;  /* 0x0000001605027223 */ /* 0x008fc80000000002 */
[----:B----4-:R-:W-:-:S04]  /*0c00*/  FFMA R2, R15, R26, R2 ;  /* 0x0000001a0f027223 */ /* 0x010fc80000000002 */
[----:B-----5:R-:W-:-:S07]  /*0c10*/  FFMA R25, R31, R28, R2 ;  /* 0x0000001c1f197223 */ /* 0x020fce0000000002 */
.L_x_25:
[----:B------:R-:W-:Y:S05]  /*0c20*/  @!P0 BRA `(.L_x_22) ;  /* 0x0000000000f08947 */ /* 0x000fea0003800000 */
[----:B------:R-:W-:Y:S02]  /*0c30*/  ISETP.NE.U32.AND P1, PT, R7, 0x1, PT ;  /* 0x000000010700780c */ /* 0x000fe40003f25070 */
[----:B------:R-:W-:Y:S02]  /*0c40*/  LOP3.LUT R14, R14, 0x1, RZ, 0xc0, !PT ;  /* 0x000000010e0e7812 */ /* 0x000fe400078ec0ff */
[----:B------:R-:W-:Y:S02]  /*0c50*/  ISETP.NE.AND.EX P1, PT, RZ, RZ, PT, P1 ;  /* 0x000000ffff00720c */ /* 0x000fe40003f25310 */
[----:B------:R-:W-:-:S04]  /*0c60*/  ISETP.NE.U32.AND P0, PT, R14, 0x1, PT ;  /* 0x000000010e00780c */ /* 0x000fc80003f05070 */
[----:B------:R-:W-:-:S07]  /*0c70*/  ISETP.NE.U32.AND.EX P0, PT, RZ, RZ, PT, P0 ;  /* 0x000000ffff00720c */ /* 0x000fce0003f05100 */
[----:B------:R-:W-:Y:S06]  /*0c80*/  @!P1 BRA `(.L_x_26) ;  /* 0x0000000000809947 */ /* 0x000fec0003800000 */
[----:B------:R-:W2:Y:S01]  /*0c90*/  LDCU.64 UR6, c[0x0][0x390] ;  /* 0x00007200ff0677ac */ /* 0x000ea20008000a00 */
[----:B-1----:R-:W-:Y:S01]  /*0ca0*/  IMAD R2, R3, R8, RZ ;  /* 0x0000000803027224 */ /* 0x002fe200078e02ff */
[----:B------:R-:W-:Y:S01]  /*0cb0*/  R2UR UR8, R12 ;  /* 0x000000000c0872ca */ /* 0x000fe200000e0000 */
[----:B------:R-:W-:Y:S01]  /*0cc0*/  IMAD.MOV.U32 R14, RZ, RZ, R16 ;  /* 0x000000ffff0e7224 */ /* 0x000fe200078e0010 */
[----:B------:R-:W1:Y:S01]  /*0cd0*/  LDCU.64 UR4, c[0x0][0x388] ;  /* 0x00007100ff0477ac */ /* 0x000e620008000a00 */
[----:B------:R-:W-:Y:S01]  /*0ce0*/  IMAD.MOV.U32 R15, RZ, RZ, RZ ;  /* 0x000000ffff0f7224 */ /* 0x000fe200078e00ff */
[----:B------:R-:W-:Y:S01]  /*0cf0*/  R2UR UR9, R13 ;  /* 0x000000000d0972ca */ /* 0x000fe200000e0000 */
[C---:B------:R-:W-:Y:S01]  /*0d00*/  IMAD R5, R0.reuse, R9, R2 ;  /* 0x0000000900057224 */ /* 0x040fe200078e0202 */
[C---:B------:R-:W-:Y:S01]  /*0d10*/  IADD3 R2, P1, PT, R0.reuse, R10, RZ ;  /* 0x0000000a00027210 */ /* 0x040fe20007f3e0ff */
[----:B------:R-:W-:Y:S01]  /*0d20*/  IMAD.WIDE.U32 R20, R0, R8, R14 ;  /* 0x0000000800147225 */ /* 0x000fe200078e000e */
[----:B------:R-:W-:-:S02]  /*0d30*/  R2UR UR10, R12 ;  /* 0x000000000c0a72ca */ /* 0x000fc400000e0000 */
[----:B------:R-:W-:Y:S01]  /*0d40*/  R2UR UR11, R13 ;  /* 0x000000000d0b72ca */ /* 0x000fe200000e0000 */
[----:B------:R-:W-:Y:S01]  /*0d50*/  IMAD.IADD R7, R21, 0x1, R5 ;  /* 0x0000000115077824 */ /* 0x000fe200078e0205 */
[----:B------:R-:W-:Y:S01]  /*0d60*/  R2UR UR12, R12 ;  /* 0x000000000c0c72ca */ /* 0x000fe200000e0000 */
[----:B------:R-:W-:Y:S01]  /*0d70*/  IMAD.X R5, R3, 0x1, R6, P1 ;  /* 0x0000000103057824 */ /* 0x000fe200008e0606 */
[----:B------:R-:W-:Y:S02]  /*0d80*/  R2UR UR13, R13 ;  /* 0x000000000d0d72ca */ /* 0x000fe400000e0000 */
[----:B--2---:R-:W-:Y:S02]  /*0d90*/  LEA R22, P2, R20, UR6, 0x2 ;  /* 0x0000000614167c11 */ /* 0x004fe4000f8410ff */
[----:B------:R-:W-:Y:S02]  /*0da0*/  R2UR UR6, R12 ;  /* 0x000000000c0672ca */ /* 0x000fe400000e0000 */
[----:B-1----:R-:W-:-:S02]  /*0db0*/  LEA R14, P1, R2, UR4, 0x2 ;  /* 0x00000004020e7c11 */ /* 0x002fc4000f8210ff */
[----:B------:R-:W-:Y:S02]  /*0dc0*/  LEA.HI.X R23, R20, UR7, R7, 0x2, P2 ;  /* 0x0000000714177c11 */ /* 0x000fe400090f1407 */
[----:B------:R-:W-:Y:S02]  /*0dd0*/  R2UR UR7, R13 ;  /* 0x000000000d0772ca */ /* 0x000fe400000e0000 */
[----:B------:R-:W-:Y:S02]  /*0de0*/  LEA.HI.X R15, R2, UR5, R5, 0x2, P1 ;  /* 0x00000005020f7c11 */ /* 0x000fe400088f1405 */
[C---:B------:R-:W-:Y:S01]  /*0df0*/  LEA R20, P1, R8.reuse, R22, 0x2 ;  /* 0x0000001608147211 */ /* 0x040fe200078210ff */
[----:B------:R-:W2:Y:S03]  /*0e00*/  LDG.E R5, desc[UR10][R22.64] ;  /* 0x0000000a16057981 */ /* 0x000ea6000c1e1900 */
[----:B------:R-:W-:Y:S01]  /*0e10*/  LEA.HI.X R21, R8, R23, R9, 0x2, P1 ;  /* 0x0000001708157211 */ /* 0x000fe200008f1409 */
[----:B------:R-:W2:Y:S04]  /*0e20*/  LDG.E R2, desc[UR8][R14.64] ;  /* 0x000000080e027981 */ /* 0x000ea8000c1e1900 */
[----:B------:R-:W3:Y:S04]  /*0e30*/  LDG.E R24, desc[UR12][R14.64+0x4] ;  /* 0x0000040c0e187981 */ /* 0x000ee8000c1e1900 */
[----:B------:R-:W3:Y:S01]  /*0e40*/  LDG.E R20, desc[UR6][R20.64] ;  /* 0x0000000614147981 */ /* 0x000ee2000c1e1900 */
[----:B------:R-:W-:-:S05]  /*0e50*/  IADD3 R0, P1, PT, R0, 0x2, RZ ;  /* 0x0000000200007810 */ /* 0x000fca0007f3e0ff */
[----:B------:R-:W-:Y:S02]  /*0e60*/  IMAD.X R3, RZ, RZ, R3, P1 ;  /* 0x000000ffff037224 */ /* 0x000fe400008e0603 */
[----:B--2---:R-:W-:-:S04]  /*0e70*/  FFMA R5, R2, R5, R25 ;  /* 0x0000000502057223 */ /* 0x004fc80000000019 */
[----:B---3--:R-:W-:-:S07]  /*0e80*/  FFMA R25, R24, R20, R5 ;  /* 0x0000001418197223 */ /* 0x008fce0000000005 */
.L_x_26:
[----:B------:R-:W-:Y:S05]  /*0e90*/  @P0 BRA `(.L_x_22) ;  /* 0x0000000000540947 */ /* 0x000fea0003800000 */
[----:B------:R-:W2:Y:S01]  /*0ea0*/  LDCU.64 UR4, c[0x0][0x388] ;  /* 0x00007100ff0477ac */ /* 0x000ea20008000a00 */
[----:B------:R-:W-:Y:S01]  /*0eb0*/  IADD3 R7, P0, PT, R0, R10, RZ ;  /* 0x0000000a00077210 */ /* 0x000fe20007f1e0ff */
[-C--:B-1----:R-:W-:Y:S01]  /*0ec0*/  IMAD R2, R3, R8.reuse, RZ ;  /* 0x0000000803027224 */ /* 0x082fe200078e02ff */
[C---:B------:R-:W-:Y:S01]  /*0ed0*/  R2UR UR8, R12.reuse ;  /* 0x000000000c0872ca */ /* 0x040fe200000e0000 */
[----:B------:R-:W1:Y:S01]  /*0ee0*/  LDCU.64 UR6, c[0x0][0x390] ;  /* 0x00007200ff0677ac */ /* 0x000e620008000a00 */
[----:B------:R-:W-:Y:S01]  /*0ef0*/  IMAD.MOV.U32 R10, RZ, RZ, R16 ;  /* 0x000000ffff0a7224 */ /* 0x000fe200078e0010 */
[C---:B------:R-:W-:Y:S01]  /*0f00*/  R2UR UR9, R13.reuse ;  /* 0x000000000d0972ca */ /* 0x040fe200000e0000 */
[----:B------:R-:W-:Y:S01]  /*0f10*/  IMAD.MOV.U32 R11, RZ, RZ, RZ ;  /* 0x000000ffff0b7224 */ /* 0x000fe200078e00ff */
[----:B------:R-:W-:Y:S01]  /*0f20*/  R2UR UR10, R12 ;  /* 0x000000000c0a72ca */ /* 0x000fe200000e0000 */
[C---:B------:R-:W-:Y:S01]  /*0f30*/  IMAD R5, R0.reuse, R9, R2 ;  /* 0x0000000900057224 */ /* 0x040fe200078e0202 */
[----:B------:R-:W-:Y:S01]  /*0f40*/  R2UR UR11, R13 ;  /* 0x000000000d0b72ca */ /* 0x000fe200000e0000 */
[----:B------:R-:W-:-:S04]  /*0f50*/  IMAD.WIDE.U32 R10, R0, R8, R10 ;  /* 0x00000008000a7225 */ /* 0x000fc800078e000a */
[----:B------:R-:W-:Y:S02]  /*0f60*/  IMAD.X R0, R3, 0x1, R6, P0 ;  /* 0x0000000103007824 */ /* 0x000fe400000e0606 */
[----:B------:R-:W-:Y:S01]  /*0f70*/  IMAD.IADD R5, R11, 0x1, R5 ;  /* 0x000000010b057824 */ /* 0x000fe200078e0205 */
[C---:B--2---:R-:W-:Y:S02]  /*0f80*/  LEA R2, P0, R7.reuse, UR4, 0x2 ;  /* 0x0000000407027c11 */ /* 0x044fe4000f8010ff */
[C---:B-1----:R-:W-:Y:S02]  /*0f90*/  LEA R6, P1, R10.reuse, UR6, 0x2 ;  /* 0x000000060a067c11 */ /* 0x042fe4000f8210ff */
[----:B------:R-:W-:Y:S02]  /*0fa0*/  LEA.HI.X R3, R7, UR5, R0, 0x2, P0 ;  /* 0x0000000507037c11 */ /* 0x000fe400080f1400 */
[----:B------:R-:W-:-:S03]  /*0fb0*/  LEA.HI.X R7, R10, UR7, R5, 0x2, P1 ;  /* 0x000000070a077c11 */ /* 0x000fc600088f1405 */
[----:B------:R-:W2:Y:S04]  /*0fc0*/  LDG.E R2, desc[UR8][R2.64] ;  /* 0x0000000802027981 */ /* 0x000ea8000c1e1900 */
[----:B------:R-:W2:Y:S02]  /*0fd0*/  LDG.E R6, desc[UR10][R6.64] ;  /* 0x0000000a06067981 */ /* 0x000ea4000c1e1900 */
[----:B--2---:R-:W-:-:S07]  /*0fe0*/  FFMA R25, R2, R6, R25 ;  /* 0x0000000602197223 */ /* 0x004fce0000000019 */
.L_x_22:
[----:B------:R-:W2:Y:S01]  /*0ff0*/  LDCU.64 UR4, c[0x0][0x380] ;  /* 0x00007000ff0477ac */ /* 0x000ea20008000a00 */
[----:B------:R-:W-:Y:S01]  /*1000*/  IMAD.MOV.U32 R2, RZ, RZ, R16 ;  /* 0x000000ffff027224 */ /* 0x000fe200078e0010 */
[----:B------:R-:W-:Y:S01]  /*1010*/  R2UR UR6, R12 ;  /* 0x000000000c0672ca */ /* 0x000fe200000e0000 */
[----:B------:R-:W-:Y:S01]  /*1020*/  IMAD.MOV.U32 R3, RZ, RZ, RZ ;  /* 0x000000ffff037224 */ /* 0x000fe200078e00ff */
[----:B------:R-:W-:Y:S01]  /*1030*/  R2UR UR7, R13 ;  /* 0x000000000d0772ca */ /* 0x000fe200000e0000 */
[----:B------:R-:W-:-:S04]  /*1040*/  IMAD.WIDE.U32 R2, R4, R18, R2 ;  /* 0x0000001204027225 */ /* 0x000fc800078e0002 */
[----:B------:R-:W-:Y:S01]  /*1050*/  IMAD R19, R4, R19, R3 ;  /* 0x0000001304137224 */ /* 0x000fe200078e0203 */
[----:B--2---:R-:W-:-:S04]  /*1060*/  LEA R4, P0, R2, UR4, 0x2 ;  /* 0x0000000402047c11 */ /* 0x004fc8000f8010ff */
[----:B------:R-:W-:-:S05]  /*1070*/  LEA.HI.X R5, R2, UR5, R19, 0x2, P0 ;  /* 0x0000000502057c11 */ /* 0x000fca00080f1413 */
[----:B------:R-:W-:Y:S01]  /*1080*/  STG.E desc[UR6][R4.64], R25 ;  /* 0x0000001904007986 */ /* 0x000fe2000c101906 */
[----:B------:R-:W-:Y:S05]  /*1090*/  EXIT ;  /* 0x000000000000794d */ /* 0x000fea0003800000 */
.L_x_27:
        /* <DEDUP_REMOVED lines=14> */
.L_x_35:


//--------------------- .text._Z22matrix_add_from_kernelPfS_5Shape --------------------------
	.section	.text._Z22matrix_add_from_kernelPfS_5Shape,"ax",@progbits
	.align	128
        .global         _Z22matrix_add_from_kernelPfS_5Shape
        .type           _Z22matrix_add_from_kernelPfS_5Shape,@function
        .size           _Z22matrix_add_from_kernelPfS_5Shape,(.L_x_36 - _Z22matrix_add_from_kernelPfS_5Shape)
        .other          _Z22matrix_add_from_kernelPfS_5Shape,@"STO_CUDA_ENTRY STV_DEFAULT"
_Z22matrix_add_from_kernelPfS_5Shape:
.text._Z22matrix_add_from_kernelPfS_5Shape:
        /* <DEDUP_REMOVED lines=8> */
[----:B------:R-:W-:Y:S02]  /*0080*/  HFMA2 R8, -RZ, RZ, 0, 2.324581146240234375e-06 ;  /* 0x00000027ff087431 */ /* 0x000fe400000001ff */
[----:B------:R-:W-:Y:S01]  /*0090*/  IMAD.MOV.U32 R12, RZ, RZ, 0x1 ;  /* 0x00000001ff0c7424 */ /* 0x000fe200078e00ff */
[----:B------:R2:W3:Y:S01]  /*00a0*/  LDC.64 R2, c[0x4][R0] ;  /* 0x0100000000027b82 */ /* 0x0004e20000000a00 */
[----:B------:R-:W4:Y:S01]  /*00b0*/  LDCU.64 UR6, c[0x4][0x70] ;  /* 0x01000e00ff0677ac */ /* 0x000f220008000a00 */
[----:B------:R-:W-:Y:S01]  /*00c0*/  IMAD.MOV.U32 R13, RZ, RZ, RZ ;  /* 0x000000ffff0d7224 */ /* 0x000fe200078e00ff */
[----:B------:R-:W5:Y:S01]  /*00d0*/  LDCU.64 UR8, c[0x4][0x50] ;  /* 0x01000a00ff0877ac */ /* 0x000f620008000a00 */
[----:B-1----:R-:W-:Y:S02]  /*00e0*/  IMAD.U32 R4, RZ, RZ, UR4 ;  /* 0x00000004ff047e24 */ /* 0x002fe4000f8e00ff */
[----:B------:R-:W-:-:S02]  /*00f0*/  IMAD.U32 R5, RZ, RZ, UR5 ;  /* 0x00000005ff057e24 */ /* 0x000fc4000f8e00ff */
[----:B----4-:R-:W-:Y:S01]  /*0100*/  IMAD.U32 R6, RZ, RZ, UR6 ;  /* 0x00000006ff067e24 */ /* 0x010fe2000f8e00ff */
[----:B------:R-:W-:Y:S01]  /*0110*/  MOV R7, UR7 ;  /* 0x0000000700077c02 */ /* 0x000fe20008000f00 */
[----:B-----5:R-:W-:Y:S02]  /*0120*/  IMAD.U32 R10, RZ, RZ, UR8 ;  /* 0x00000008ff0a7e24 */ /* 0x020fe4000f8e00ff */
[----:B--2---:R-:W-:-:S07]  /*0130*/  IMAD.U32 R11, RZ, RZ, UR9 ;  /* 0x00000009ff0b7e24 */ /* 0x004fce000f8e00ff */
[----:B------:R-:W-:-:S07]  /*0140*/  LEPC R20, `(.L_x_29) ;  /* 0x000000001014794e */ /* 0x000fce0000000000 */
[----:B0--3--:R-:W-:Y:S05]  /*0150*/  CALL.ABS.NOINC R2 ;  /* 0x0000000002007343 */ /* 0x009fea0003c00000 */
.L_x_29:
[----:B------:R-:W-:Y:S05]  /*0160*/  BSYNC.RECONVERGENT B6 ;  /* 0x0000000000067941 */ /* 0x000fea0003800200 */
.L_x_28:
[----:B------:R-:W1:Y:S01]  /*0170*/  S2R R3, SR_TID.Y ;  /* 0x0000000000037919 */ /* 0x000e620000002200 */
[----:B------:R-:W2:Y:S01]  /*0180*/  LDC R5, c[0x0][0x360] ;  /* 0x0000d800ff057b82 */ /* 0x000ea20000000800 */
[----:B------:R-:W2:Y:S07]  /*0190*/  S2R R0, SR_TID.X ;  /* 0x0000000000007919 */ /* 0x000eae0000002100 */
[----:B------:R-:W1:Y:S08]  /*01a0*/  S2UR UR5, SR_CTAID.Y ;  /* 0x00000000000579c3 */ /* 0x000e700000002600 */
[----:B------:R-:W1:Y:S08]  /*01b0*/  LDC R2, c[0x0][0x364] ;  /* 0x0000d900ff027b82 */ /* 0x000e700000000800 */
[----:B------:R-:W2:Y:S08]  /*01c0*/  S2UR UR4, SR_CTAID.X ;  /* 0x00000000000479c3 */ /* 0x000eb00000002500 */
[----:B------:R-:W3:Y:S08]  /*01d0*/  LDC.64 R6, c[0x0][0x398] ;  /* 0x0000e600ff067b82 */ /* 0x000ef00000000a00 */
[----:B------:R-:W4:Y:S01]  /*01e0*/  LDC.64 R8, c[0x0][0x390] ;  /* 0x0000e400ff087b82 */ /* 0x000f220000000a00 */
[----:B-1----:R-:W-:-:S02]  /*01f0*/  IMAD R2, R2, UR5, R3 ;  /* 0x0000000502027c24 */ /* 0x002fc4000f8e0203 */
[----:B--2---:R-:W-:-:S03]  /*0200*/  IMAD R5, R5, UR4, R0 ;  /* 0x0000000405057c24 */ /* 0x004fc6000f8e0200 */
[----:B---3--:R-:W-:-:S04]  /*0210*/  ISETP.GE.U32.AND P1, PT, R2, R6, PT ;  /* 0x000000060200720c */ /* 0x008fc80003f26070 */
[----:B------:R-:W-:Y:S02]  /*0220*/  ISETP.GE.U32.AND.EX P1, PT, RZ, R7, PT, P1 ;  /* 0x00000007ff00720c */ /* 0x000fe40003f26110 */
[----:B----4-:R-:W-:-:S04]  /*0230*/  ISETP.GE.U32.AND P0, PT, R5, R8, PT ;  /* 0x000000080500720c */ /* 0x010fc80003f06070 */
[----:B------:R-:W-:-:S13]  /*0240*/  ISETP.GE.U32.OR.EX P0, PT, RZ, R9, P1, P0 ;  /* 0x00000009ff00720c */ /* 0x000fda0000f06500 */
[----:B------:R-:W-:Y:S05]  /*0250*/  @P0 EXIT ;  /* 0x000000000000094d */ /* 0x000fea0003800000 */
[----:B------:R-:W1:Y:S01]  /*0260*/  LDCU.128 UR8, c[0x0][0x380] ;  /* 0x00007000ff0877ac */ /* 0x000e620008000c00 */
[----:B------:R-:W-:Y:S01]  /*0270*/  MOV R3, RZ ;  /* 0x000000ff00037202 */ /* 0x000fe20000000f00 */
[----:B------:R-:W2:Y:S02]  /*0280*/  LDCU.64 UR4, c[0x0][0x358] ;  /* 0x00006b00ff0477ac */ /* 0x000ea40008000a00 */
[----:B------:R-:W-:-:S04]  /*0290*/  IMAD.WIDE.U32 R2, R5, R6, R2 ;  /* 0x0000000605027225 */ /* 0x000fc800078e0002 */
[----:B------:R-:W-:Y:S02]  /*02a0*/  IMAD R5, R5, R7, R3 ;  /* 0x0000000705057224 */ /* 0x000fe400078e0203 */
[----:B------:R-:W-:-:S03]  /*02b0*/  IMAD.SHL.U32 R3, R2, 0x4, RZ ;  /* 0x0000000402037824 */ /* 0x000fc600078e00ff */
[----:B------:R-:W-:Y:S02]  /*02c0*/  SHF.L.U64.HI R0, R2, 0x2, R5 ;  /* 0x0000000202007819 */ /* 0x000fe40000010205 */
[C---:B-1----:R-:W-:Y:S02]  /*02d0*/  IADD3 R4, P0, PT, R3.reuse, UR10, RZ ;  /* 0x0000000a03047c10 */ /* 0x042fe4000ff1e0ff */
[----:B------:R-:W-:Y:S02]  /*02e0*/  IADD3 R2, P1, PT, R3, UR8, RZ ;  /* 0x0000000803027c10 */ /* 0x000fe4000ff3e0ff */
[C---:B------:R-:W-:Y:S02]  /*02f0*/  IADD3.X R5, PT, PT, R0.reuse, UR11, RZ, P0, !PT ;  /* 0x0000000b00057c10 */ /* 0x040fe400087fe4ff */
[----:B------:R-:W-:-:S03]  /*0300*/  IADD3.X R3, PT, PT, R0, UR9, RZ, P1, !PT ;  /* 0x0000000900037c10 */ /* 0x000fc60008ffe4ff */
[----:B--2---:R-:W2:Y:S04]  /*0310*/  LDG.E R4, desc[UR4][R4.64] ;  /* 0x0000000404047981 */ /* 0x004ea8000c1e1900 */
[----:B------:R-:W2:Y:S02]  /*0320*/  LDG.E R7, desc[UR4][R2.64] ;  /* 0x0000000402077981 */ /* 0x000ea4000c1e1900 */
[----:B--2---:R-:W-:-:S05]  /*0330*/  FADD R7, R4, R7 ;  /* 0x0000000704077221 */ /* 0x004fca0000000000 */
[----:B------:R-:W-:Y:S01]  /*0340*/  STG.E desc[UR4][R2.64], R7 ;  /* 0x0000000702007986 */ /* 0x000fe2000c101904 */
[----:B------:R-:W-:Y:S05]  /*0350*/  EXIT ;  /* 0x000000000000794d */ /* 0x000fea0003800000 */
.L_x_30:
        /* <DEDUP_REMOVED lines=10> */
.L_x_36:


//--------------------- .text._Z18matrix_fill_kernelPff5Shape --------------------------
	.section	.text._Z18matrix_fill_kernelPff5Shape,"ax",@progbits
	.align	128
        .global         _Z18matrix_fill_kernelPff5Shape
        .type           _Z18matrix_fill_kernelPff5Shape,@function
        .size           _Z18matrix_fill_kernelPff5Shape,(.L_x_37 - _Z18matrix_fill_kernelPff5Shape)
        .other          _Z18matrix_fill_kernelPff5Shape,@"STO_CUDA_ENTRY STV_DEFAULT"
_Z18matrix_fill_kernelPff5Shape:
.text._Z18matrix_fill_kernelPff5Shape:
        /* <DEDUP_REMOVED lines=8> */
[----:B------:R-:W-:Y:S02]  /*0080*/  HFMA2 R12, -RZ, RZ, 0, 5.9604644775390625e-08 ;  /* 0x00000001ff0c7431 */ /* 0x000fe400000001ff */
[----:B------:R-:W-:Y:S01]  /*0090*/  IMAD.MOV.U32 R8, RZ, RZ, 0x1f ;  /* 0x0000001fff087424 */ /* 0x000fe200078e00ff */
[----:B------:R2:W3:Y:S01]  /*00a0*/  LDC.64 R2, c[0x4][R0] ;  /* 0x0100000000027b82 */ /* 0x0004e20000000a00 */
[----:B------:R-:W4:Y:S01]  /*00b0*/  LDCU.64 UR6, c[0x4][0x70] ;  /* 0x01000e00ff0677ac */ /* 0x000f220008000a00 */
[----:B------:R-:W-:Y:S01]  /*00c0*/  IMAD.MOV.U32 R13, RZ, RZ, RZ ;  /* 0x000000ffff0d7224 */ /* 0x000fe200078e00ff */
[----:B------:R-:W5:Y:S01]  /*00d0*/  LDCU.64 UR8, c[0x4][0x48] ;  /* 0x01000900ff0877ac */ /* 0x000f620008000a00 */
[----:B-1----:R-:W-:Y:S02]  /*00e0*/  IMAD.U32 R4, RZ, RZ, UR4 ;  /* 0x00000004ff047e24 */ /* 0x002fe4000f8e00ff */
[----:B------:R-:W-:Y:S01]  /*00f0*/  IMAD.U32 R5, RZ, RZ, UR5 ;  /* 0x00000005ff057e24 */ /* 0x000fe2000f8e00ff */
[----:B----4-:R-:W-:Y:S01]  /*0100*/  MOV R6, UR6 ;  /* 0x0000000600067c02 */ /* 0x010fe20008000f00 */
[----:B------:R-:W-:-:S02]  /*0110*/  IMAD.U32 R7, RZ, RZ, UR7 ;  /* 0x00000007ff077e24 */ /* 0x000fc4000f8e00ff */
[----:B-----5:R-:W-:Y:S01]  /*0120*/  IMAD.U32 R10, RZ, RZ, UR8 ;  /* 0x00000008ff0a7e24 */ /* 0x020fe2000f8e00ff */
[----:B--2---:R-:W-:-:S07]  /*0130*/  MOV R11, UR9 ;  /* 0x00000009000b7c02 */ /* 0x004fce0008000f00 */
[----:B------:R-:W-:-:S07]  /*0140*/  LEPC R20, `(.L_x_32) ;  /* 0x000000001014794e */ /* 0x000fce0000000000 */
[----:B0--3--:R-:W-:Y:S05]  /*0150*/  CALL.ABS.NOINC R2 ;  /* 0x0000000002007343 */ /* 0x009fea0003c00000 */
.L_x_32:
[----:B------:R-:W-:Y:S05]  /*0160*/  BSYNC.RECONVERGENT B6 ;  /* 0x0000000000067941 */ /* 0x000fea0003800200 */
.L_x_31:
        /* <DEDUP_REMOVED lines=15> */
[----:B------:R-:W1:Y:S01]  /*0260*/  LDCU.64 UR6, c[0x0][0x380] ;  /* 0x00007000ff0677ac */ /* 0x000e620008000a00 */
[----:B------:R-:W2:Y:S01]  /*0270*/  LDC R9, c[0x0][0x388] ;  /* 0x0000e200ff097b82 */ /* 0x000ea20000000800 */
[----:B------:R-:W-:Y:S01]  /*0280*/  MOV R3, RZ ;  /* 0x000000ff00037202 */ /* 0x000fe20000000f00 */
[----:B------:R-:W2:Y:S02]  /*0290*/  LDCU.64 UR4, c[0x0][0x358] ;  /* 0x00006b00ff0477ac */ /* 0x000ea40008000a00 */
[----:B------:R-:W-:-:S04]  /*02a0*/  IMAD.WIDE.U32 R2, R5, R6, R2 ;  /* 0x0000000605027225 */ /* 0x000fc800078e0002 */
[----:B------:R-:W-:Y:S01]  /*02b0*/  IMAD R5, R5, R7, R3 ;  /* 0x0000000705057224 */ /* 0x000fe200078e0203 */
[----:B-1----:R-:W-:-:S04]  /*02c0*/  LEA R4, P0, R2, UR6, 0x2 ;  /* 0x0000000602047c11 */ /* 0x002fc8000f8010ff */
[----:B------:R-:W-:-:S05]  /*02d0*/  LEA.HI.X R5, R2, UR7, R5, 0x2, P0 ;  /* 0x0000000702057c11 */ /* 0x000fca00080f1405 */
[----:B--2---:R-:W-:Y:S01]  /*02e0*/  STG.E desc[UR4][R4.64], R9 ;  /* 0x0000000904007986 */ /* 0x004fe2000c101904 */
[----:B------:R-:W-:Y:S05]  /*02f0*/  EXIT ;  /* 0x000000000000794d */ /* 0x000fea0003800000 */
.L_x_33:
        /* <DEDUP_REMOVED lines=16> */
.L_x_37:


//--------------------- .nv.global.init           --------------------------
	.section	.nv.global.init,"aw",@progbits
	.align	4
.nv.global.init:
	.type		mrg32k3aM1SubSeq,@object
	.size		mrg32k3aM1SubSeq,(mrg32k3aM2SubSeq - mrg32k3aM1SubSeq)
mrg32k3aM1SubSeq:
        /*0000*/ 	.byte	0x0b, 0xcc, 0xee, 0x04, 0x73, 0x29, 0x8b, 0x6f, 0xf6, 0x53, 0x03, 0xf6, 0x23, 0xf6, 0xea, 0xda
        /* <DEDUP_REMOVED lines=125> */
	.type		mrg32k3aM2SubSeq,@object
	.size		mrg32k3aM2SubSeq,(mrg32k3aM1 - mrg32k3aM2SubSeq)
mrg32k3aM2SubSeq:
        /* <DEDUP_REMOVED lines=126> */
	.type		mrg32k3aM1,@object
	.size		mrg32k3aM1,(mrg32k3aM1Seq - mrg32k3aM1)
mrg32k3aM1:
        /* <DEDUP_REMOVED lines=144> */
	.type		mrg32k3aM1Seq,@object
	.size		mrg32k3aM1Seq,(mrg32k3aM2 - mrg32k3aM1Seq)
mrg32k3aM1Seq:
        /* <DEDUP_REMOVED lines=144> */
	.type		mrg32k3aM2,@object
	.size		mrg32k3aM2,(mrg32k3aM2Seq - mrg32k3aM2)
mrg32k3aM2:
        /* <DEDUP_REMOVED lines=144> */
	.type		mrg32k3aM2Seq,@object
	.size		mrg32k3aM2Seq,(precalc_xorwow_matrix - mrg32k3aM2Seq)
mrg32k3aM2Seq:
        /* <DEDUP_REMOVED lines=144> */
	.type		precalc_xorwow_matrix,@object
	.size		precalc_xorwow_matrix,(precalc_xorwow_offset_matrix - precalc_xorwow_matrix)
precalc_xorwow_matrix:
        /* <DEDUP_REMOVED lines=6400> */
	.type		precalc_xorwow_offset_matrix,@object
	.size		precalc_xorwow_offset_matrix,($str$1 - precalc_xorwow_offset_matrix)
precalc_xorwow_offset_matrix:
        /* <DEDUP_REMOVED lines=6400> */
	.type		$str$1,@object
	.size		$str$1,($str - $str$1)
$str$1:
        /*353c0*/ 	.byte	0x2f, 0x74, 0x6d, 0x70, 0x2f, 0x73, 0x61, 0x73, 0x73, 0x5f, 0x63, 0x75, 0x5f, 0x38, 0x64, 0x67
        /*353d0*/ 	.byte	0x68, 0x67, 0x6b, 0x37, 0x32, 0x2f, 0x6b, 0x2e, 0x63, 0x75, 0x00
	.type		$str,@object
	.size		$str,(__unnamed_1 - $str)
$str:
        /*353db*/ 	.byte	0x74, 0x68, 0x72, 0x65, 0x61, 0x64, 0x49, 0x64, 0x78, 0x2e, 0x7a, 0x20, 0x3d, 0x3d, 0x20, 0x30
        /*353eb*/ 	.byte	0x20, 0x26, 0x26, 0x20, 0x62, 0x6c, 0x6f, 0x63, 0x6b, 0x49, 0x64, 0x78, 0x2e, 0x7a, 0x20, 0x3d
        /*353fb*/ 	.byte	0x3d, 0x20, 0x30, 0x00
	.type		__unnamed_1,@object
	.size		__unnamed_1,(__unnamed_2 - __unnamed_1)
__unnamed_1:
        /*353ff*/ 	.byte	0x76, 0x6f, 0x69, 0x64, 0x20, 0x6d, 0x61, 0x74, 0x72, 0x69, 0x78, 0x5f, 0x66, 0x69, 0x6c, 0x6c
        /*3540f*/ 	.byte	0x5f, 0x6b, 0x65, 0x72, 0x6e, 0x65, 0x6c, 0x28, 0x66, 0x6c, 0x6f, 0x61, 0x74, 0x20, 0x2a, 0x2c
        /*3541f*/ 	.byte	0x20, 0x66, 0x6c, 0x6f, 0x61, 0x74, 0x2c, 0x20, 0x53, 0x68, 0x61, 0x70, 0x65, 0x29, 0x00
	.type		__unnamed_2,@object
	.size		__unnamed_2,(__unnamed_4 - __unnamed_2)
__unnamed_2:
        /*3542e*/ 	.byte	0x76, 0x6f, 0x69, 0x64, 0x20, 0x6d, 0x61, 0x74, 0x72, 0x69, 0x78, 0x5f, 0x61, 0x64, 0x64, 0x5f
        /*3543e*/ 	.byte	0x66, 0x72, 0x6f, 0x6d, 0x5f, 0x6b, 0x65, 0x72, 0x6e, 0x65, 0x6c, 0x28, 0x66, 0x6c, 0x6f, 0x61
        /*3544e*/ 	.byte	0x74, 0x20, 0x2a, 0x2c, 0x20, 0x66, 0x6c, 0x6f, 0x61, 0x74, 0x20, 0x2a, 0x2c, 0x20, 0x53, 0x68
        /*3545e*/ 	.byte	0x61, 0x70, 0x65, 0x29, 0x00
	.type		__unnamed_4,@object
	.size		__unnamed_4,(__unnamed_3 - __unnamed_4)
__unnamed_4:
        /*35463*/ 	.byte	0x76, 0x6f, 0x69, 0x64, 0x20, 0x6d, 0x61, 0x74, 0x72, 0x69, 0x78, 0x5f, 0x66, 0x69, 0x6c, 0x6c
        /*35473*/ 	.byte	0x5f, 0x72, 0x61, 0x6e, 0x64, 0x5f, 0x6b, 0x65, 0x72, 0x6e, 0x65, 0x6c, 0x28, 0x66, 0x6c, 0x6f
        /*35483*/ 	.byte	0x61, 0x74, 0x20, 0x2a, 0x2c, 0x20, 0x53, 0x68, 0x61, 0x70, 0x65, 0x2c, 0x20, 0x66, 0x6c, 0x6f
        /*35493*/ 	.byte	0x61, 0x74, 0x2c, 0x20, 0x66, 0x6c, 0x6f, 0x61, 0x74, 0x2c, 0x20, 0x75, 0x6e, 0x73, 0x69, 0x67
        /*354a3*/ 	.byte	0x6e, 0x65, 0x64, 0x20, 0x69, 0x6e, 0x74, 0x29, 0x00
	.type		__unnamed_3,@object
	.size		__unnamed_3,(.L_11 - __unnamed_3)
__unnamed_3:
        /*354ac*/ 	.byte	0x76, 0x6f, 0x69, 0x64, 0x20, 0x6d, 0x61, 0x74, 0x72, 0x69, 0x78, 0x5f, 0x6d, 0x75, 0x6c, 0x5f
        /*354bc*/ 	.byte	0x66, 0x72, 0x6f, 0x6d, 0x5f, 0x6b, 0x65, 0x72, 0x6e, 0x65, 0x6c, 0x28, 0x66, 0x6c, 0x6f, 0x61
        /*354cc*/ 	.byte	0x74, 0x20, 0x2a, 0x2c, 0x20, 0x66, 0x6c, 0x6f, 0x61, 0x74, 0x20, 0x2a, 0x2c, 0x20, 0x66, 0x6c
        /*354dc*/ 	.byte	0x6f, 0x61, 0x74, 0x20, 0x2a, 0x2c, 0x20, 0x53, 0x68, 0x61, 0x70, 0x65, 0x2c, 0x20, 0x53, 0x68
        /*354ec*/ 	.byte	0x61, 0x70, 0x65, 0x2c, 0x20, 0x53, 0x68, 0x61, 0x70, 0x65, 0x29, 0x00
.L_11:


//--------------------- .nv.shared.reserved.0     --------------------------
	.section	.nv.shared.reserved.0,"aw",@nobits
	.weak		__nv_reservedSMEM_offset_0_alias
	.size		__nv_reservedSMEM_offset_0_alias, 0, 64
	.other		__nv_reservedSMEM_offset_0_alias,@"STO_CUDA_RESERVED_SHARED STV_DEFAULT"
__nv_reservedSMEM_offset_0_alias:
	.zero		0
	.zero		64


//--------------------- .nv.constant0._Z23matrix_fill_rand_kernelPf5Shapeffj --------------------------
	.section	.nv.constant0._Z23matrix_fill_rand_kernelPf5Shapeffj,"a",@progbits
	.sectionflags	@""
	.align	4
.nv.constant0._Z23matrix_fill_rand_kernelPf5Shapeffj:
	.zero		932


//--------------------- .nv.constant0._Z22matrix_mul_from_kernelPfS_S_5ShapeS0_S0_ --------------------------
	.section	.nv.constant0._Z22matrix_mul_from_kernelPfS_S_5ShapeS0_S0_,"a",@progbits
	.sectionflags	@""
	.align	4
.nv.constant0._Z22matrix_mul_from_kernelPfS_S_5ShapeS0_S0_:
	.zero		968


//--------------------- .nv.constant0._Z22matrix_add_from_kernelPfS_5Shape --------------------------
	.section	.nv.constant0._Z22matrix_add_from_kernelPfS_5Shape,"a",@progbits
	.sectionflags	@""
	.align	4
.nv.constant0._Z22matrix_add_from_kernelPfS_5Shape:
	.zero		928


//--------------------- .nv.constant0._Z18matrix_fill_kernelPff5Shape --------------------------
	.section	.nv.constant0._Z18matrix_fill_kernelPff5Shape,"a",@progbits
	.sectionflags	@""
	.align	4
.nv.constant0._Z18matrix_fill_kernelPff5Shape:
	.zero		928


//--------------------- SYMBOLS --------------------------

	.type		.nv.reservedSmem.offset0,@object
	.size		.nv.reservedSmem.offset0,0x4
	.type		__assertfail,@function
